// auto-generated by cutlass_sweep.gemm — config: {"arch": "sm_100", "cluster_m": 1, "cluster_n": 4, "dtype": "mxfp8_e4m3", "dtype_b": "mxfp8_e4m3", "layout": "nt", "stages": 0, "tile_k": 256, "tile_m": 128, "tile_n": 128}
#include "cutlass/cutlass.h"
#include "cutlass/gemm/collective/collective_builder.hpp"
#include "cutlass/gemm/device/gemm_universal_adapter.h"
#include "cutlass/gemm/kernel/gemm_universal.hpp"
#include "cutlass/epilogue/collective/collective_builder.hpp"

using ElemA = cutlass::mx_float8_t<cutlass::float_e4m3_t>;
using ElemB = cutlass::mx_float8_t<cutlass::float_e4m3_t>;
using ElemCD = cutlass::bfloat16_t;
using Acc  = float;
using TileShape    = cute::Shape<cute::_128, cute::_128, cute::_256>;
using ClusterShape = cute::Shape<cute::_1, cute::_4, cute::_1>;

using CollectiveEpilogue = typename cutlass::epilogue::collective::CollectiveBuilder<
    cutlass::arch::Sm100, cutlass::arch::OpClassTensorOp,
    TileShape, ClusterShape,
    cutlass::epilogue::collective::EpilogueTileAuto,
    Acc, Acc,
    ElemCD, cutlass::layout::RowMajor, 128 / cutlass::sizeof_bits<ElemCD>::value,
    ElemCD, cutlass::layout::RowMajor, 128 / cutlass::sizeof_bits<ElemCD>::value,
    cutlass::epilogue::collective::EpilogueScheduleAuto
  >::CollectiveOp;

using CollectiveMainloop = typename cutlass::gemm::collective::CollectiveBuilder<
    cutlass::arch::Sm100, cutlass::arch::OpClassBlockScaledTensorOp,
    ElemA, cutlass::layout::RowMajor, 32,
    ElemB, cutlass::layout::ColumnMajor, 32,
    Acc,
    TileShape, ClusterShape,
    cutlass::gemm::collective::StageCountAutoCarveout<static_cast<int>(sizeof(typename CollectiveEpilogue::SharedStorage))>,
    cutlass::gemm::collective::KernelScheduleAuto
  >::CollectiveOp;

using GemmKernel = cutlass::gemm::kernel::GemmUniversal<
    cute::Shape<int,int,int,int>,
    CollectiveMainloop,
    CollectiveEpilogue
>;
using Gemm = cutlass::gemm::device::GemmUniversalAdapter<GemmKernel>;

// Force the device kernel symbol into the cubin without needing a host main.
auto* _anchor = &cutlass::device_kernel<GemmKernel>;


// ===== COMPILED SASS (sm_100a) =====

	.target	sm_100a

	.elftype	@"ET_EXEC"


//--------------------- .note.nv.tkinfo           --------------------------
	.section	.note.nv.tkinfo,"",@"SHT_NOTE"
	.sectionflags	@"SHF_NOTE_NV_TKINFO"
	.tkinfo
        /*0018*/ 	.word	0x00000002
        /*0030*/ 	.string	""
        /*0030*/ 	.string	"ptxas"
        /*0030*/ 	.string	"Cuda compilation tools, release 13.0, V13.0.88"
        /*0030*/ 	.string	"Build cuda_13.0.r13.0/compiler.36424714_0"
        /*0030*/ 	.string	"-arch sm_100a -m 64 "



//--------------------- .note.nv.cuinfo           --------------------------
	.section	.note.nv.cuinfo,"",@"SHT_NOTE"
	.sectionflags	@"SHF_NOTE_NV_CUINFO"
        /*0018*/ 	.short	0x0002
        /*001a*/ 	.short	0x0064
        /*001c*/ 	.short	0x0082
	.zero		2


//--------------------- .nv.info                  --------------------------
	.section	.nv.info,"",@"SHT_CUDA_INFO"
	.align	4


	//----- nvinfo : EIATTR_REGCOUNT
	.align		4
        /*0000*/ 	.byte	0x04, 0x2f
        /*0002*/ 	.short	(.L_19 - .L_18)
	.align		4
.L_18:
        /*0004*/ 	.word	index@(_ZN7cutlass13device_kernelINS_4gemm6kernel13GemmUniversalIN4cute5tupleIJiiiiEEENS1_10collective13CollectiveMmaINS1_46MainloopSm100TmaUmmaWarpSpecializedBlockScaledILi2ELi2ELi2ENS5_IJNS4_1CILi1EEENSA_ILi4EEESB_EEEEENS5_IJNSA_ILi128EEESF_NSA_ILi256EEEEEENS5_IJNS_12float_e4m3_tENS_13float_ue8m0_tEEEENS5_IJNS5_IJlSB_lEEENS4_6LayoutINS5_IJNS5_IJNS5_IJNSA_ILi32EEESC_EEEiEEESP_NS5_IJSB_iEEEEEENS5_IJNS5_IJNS5_IJNSA_ILi16EEESC_EEEiEEENS5_IJNS5_IJNSA_ILi0EEESB_EEENSA_ILi512EEEEEENS5_IJSV_iEEEEEEEEEEESK_S12_NS4_8TiledMMAINS4_8MMA_AtomIJNS4_21SM100_MMA_MXF8F6F4_SSISI_SI_fSJ_Li128ELi128ELNS4_4UMMA5MajorE0ELS17_0ELNS16_7ScaleInE0ELS18_0EEEEEENSM_INS5_IJSB_SB_SB_EEENS5_IJSV_SV_SV_EEEEENS5_IJNS4_10UnderscoreES1E_S1E_EEEEENS5_IJNS4_23SM90_TMA_LOAD_MULTICASTES1H_EEENS5_IJNS4_14ComposedLayoutINS4_7SwizzleILi3ELi4ELi3EEENS4_18smem_ptr_flag_bitsILi8EEENSM_INS5_IJNSA_ILi8EEESF_EEENS5_IJSF_SB_EEEEEEENSM_INS5_IJNS5_IJNS5_IJSO_SB_EEENS5_IJSN_SB_EEEEEESB_NS5_IJSC_NSA_ILi2EEEEEEEEENS5_IJNS5_IJNS5_IJST_SX_EEESW_EEESV_NS5_IJSB_SX_EEEEEEEEEEEvNS4_8identityENS5_IJNS4_13SM90_TMA_LOADES26_EEES24_vS25_EENS_8epilogue10collective18CollectiveEpilogueINS29_23Sm100TmaWarpSpecializedILi4ELi2ELi32ELb1ELb0EEEJSH_NS5_IJNSM_ISF_SB_EENSM_ISN_SB_EEEEENS_10bfloat16_tESL_S2H_SL_NS29_6fusion15FusionCallbacksIS2D_NS2I_17LinearCombinationIS2H_fS2H_fLNS_15FloatRoundStyleE2EEESH_S2G_JEEENS4_5SM1004TMEM4LOAD26SM100_TMEM_LOAD_32dp32b32xES26_NS1J_INS1K_ILi2ELi4ELi3EEENS1M_ILi16EEENSM_INS5_IJS1O_SN_EEES1U_EEEENS4_39AutoVectorizingCopyWithAssumedAlignmentILi128EEENS4_14SM90_TMA_STOREES2W_S2Y_S2Y_EEEvvEEEEvNT_6ParamsE)
        /*0008*/ 	.word	0x0000006e


	//----- nvinfo : EIATTR_FRAME_SIZE
	.align		4
.L_19:
        /*000c*/ 	.byte	0x04, 0x11
        /*000e*/ 	.short	(.L_21 - .L_20)
	.align		4
.L_20:
        /*0010*/ 	.word	index@($__internal_2_$__cuda_sm10x_tcgen05_guardrail_trap_unallocated_columns_being_dealloced)
        /*0014*/ 	.word	0x00000000


	//----- nvinfo : EIATTR_FRAME_SIZE
	.align		4
.L_21:
        /*0018*/ 	.byte	0x04, 0x11
        /*001a*/ 	.short	(.L_23 - .L_22)
	.align		4
.L_22:
        /*001c*/ 	.word	index@($__internal_1_$__cuda_sm10x_tcgen05_guardrail_trap_phase_invalid_during_alloc)
        /*0020*/ 	.word	0x00000000


	//----- nvinfo : EIATTR_FRAME_SIZE
	.align		4
.L_23:
        /*0024*/ 	.byte	0x04, 0x11
        /*0026*/ 	.short	(.L_25 - .L_24)
	.align		4
.L_24:
        /*0028*/ 	.word	index@($__internal_0_$__cuda_sm10x_tcgen05_guardrail_trap_col_being_dealloced_not_returned_by_alloc)
        /*002c*/ 	.word	0x00000000


	//----- nvinfo : EIATTR_FRAME_SIZE
	.align		4
.L_25:
        /*0030*/ 	.byte	0x04, 0x11
        /*0032*/ 	.short	(.L_27 - .L_26)
	.align		4
.L_26:
        /*0034*/ 	.word	index@(_ZN7cutlass13device_kernelINS_4gemm6kernel13GemmUniversalIN4cute5tupleIJiiiiEEENS1_10collective13CollectiveMmaINS1_46MainloopSm100TmaUmmaWarpSpecializedBlockScaledILi2ELi2ELi2ENS5_IJNS4_1CILi1EEENSA_ILi4EEESB_EEEEENS5_IJNSA_ILi128EEESF_NSA_ILi256EEEEEENS5_IJNS_12float_e4m3_tENS_13float_ue8m0_tEEEENS5_IJNS5_IJlSB_lEEENS4_6LayoutINS5_IJNS5_IJNS5_IJNSA_ILi32EEESC_EEEiEEESP_NS5_IJSB_iEEEEEENS5_IJNS5_IJNS5_IJNSA_ILi16EEESC_EEEiEEENS5_IJNS5_IJNSA_ILi0EEESB_EEENSA_ILi512EEEEEENS5_IJSV_iEEEEEEEEEEESK_S12_NS4_8TiledMMAINS4_8MMA_AtomIJNS4_21SM100_MMA_MXF8F6F4_SSISI_SI_fSJ_Li128ELi128ELNS4_4UMMA5MajorE0ELS17_0ELNS16_7ScaleInE0ELS18_0EEEEEENSM_INS5_IJSB_SB_SB_EEENS5_IJSV_SV_SV_EEEEENS5_IJNS4_10UnderscoreES1E_S1E_EEEEENS5_IJNS4_23SM90_TMA_LOAD_MULTICASTES1H_EEENS5_IJNS4_14ComposedLayoutINS4_7SwizzleILi3ELi4ELi3EEENS4_18smem_ptr_flag_bitsILi8EEENSM_INS5_IJNSA_ILi8EEESF_EEENS5_IJSF_SB_EEEEEEENSM_INS5_IJNS5_IJNS5_IJSO_SB_EEENS5_IJSN_SB_EEEEEESB_NS5_IJSC_NSA_ILi2EEEEEEEEENS5_IJNS5_IJNS5_IJST_SX_EEESW_EEESV_NS5_IJSB_SX_EEEEEEEEEEEvNS4_8identityENS5_IJNS4_13SM90_TMA_LOADES26_EEES24_vS25_EENS_8epilogue10collective18CollectiveEpilogueINS29_23Sm100TmaWarpSpecializedILi4ELi2ELi32ELb1ELb0EEEJSH_NS5_IJNSM_ISF_SB_EENSM_ISN_SB_EEEEENS_10bfloat16_tESL_S2H_SL_NS29_6fusion15FusionCallbacksIS2D_NS2I_17LinearCombinationIS2H_fS2H_fLNS_15FloatRoundStyleE2EEESH_S2G_JEEENS4_5SM1004TMEM4LOAD26SM100_TMEM_LOAD_32dp32b32xES26_NS1J_INS1K_ILi2ELi4ELi3EEENS1M_ILi16EEENSM_INS5_IJS1O_SN_EEES1U_EEEENS4_39AutoVectorizingCopyWithAssumedAlignmentILi128EEENS4_14SM90_TMA_STOREES2W_S2Y_S2Y_EEEvvEEEEvNT_6ParamsE)
        /*0038*/ 	.word	0x00000000


	//----- nvinfo : EIATTR_MIN_STACK_SIZE
	.align		4
.L_27:
        /*003c*/ 	.byte	0x04, 0x12
        /*003e*/ 	.short	(.L_29 - .L_28)
	.align		4
.L_28:
        /*0040*/ 	.word	index@(_ZN7cutlass13device_kernelINS_4gemm6kernel13GemmUniversalIN4cute5tupleIJiiiiEEENS1_10collective13CollectiveMmaINS1_46MainloopSm100TmaUmmaWarpSpecializedBlockScaledILi2ELi2ELi2ENS5_IJNS4_1CILi1EEENSA_ILi4EEESB_EEEEENS5_IJNSA_ILi128EEESF_NSA_ILi256EEEEEENS5_IJNS_12float_e4m3_tENS_13float_ue8m0_tEEEENS5_IJNS5_IJlSB_lEEENS4_6LayoutINS5_IJNS5_IJNS5_IJNSA_ILi32EEESC_EEEiEEESP_NS5_IJSB_iEEEEEENS5_IJNS5_IJNS5_IJNSA_ILi16EEESC_EEEiEEENS5_IJNS5_IJNSA_ILi0EEESB_EEENSA_ILi512EEEEEENS5_IJSV_iEEEEEEEEEEESK_S12_NS4_8TiledMMAINS4_8MMA_AtomIJNS4_21SM100_MMA_MXF8F6F4_SSISI_SI_fSJ_Li128ELi128ELNS4_4UMMA5MajorE0ELS17_0ELNS16_7ScaleInE0ELS18_0EEEEEENSM_INS5_IJSB_SB_SB_EEENS5_IJSV_SV_SV_EEEEENS5_IJNS4_10UnderscoreES1E_S1E_EEEEENS5_IJNS4_23SM90_TMA_LOAD_MULTICASTES1H_EEENS5_IJNS4_14ComposedLayoutINS4_7SwizzleILi3ELi4ELi3EEENS4_18smem_ptr_flag_bitsILi8EEENSM_INS5_IJNSA_ILi8EEESF_EEENS5_IJSF_SB_EEEEEEENSM_INS5_IJNS5_IJNS5_IJSO_SB_EEENS5_IJSN_SB_EEEEEESB_NS5_IJSC_NSA_ILi2EEEEEEEEENS5_IJNS5_IJNS5_IJST_SX_EEESW_EEESV_NS5_IJSB_SX_EEEEEEEEEEEvNS4_8identityENS5_IJNS4_13SM90_TMA_LOADES26_EEES24_vS25_EENS_8epilogue10collective18CollectiveEpilogueINS29_23Sm100TmaWarpSpecializedILi4ELi2ELi32ELb1ELb0EEEJSH_NS5_IJNSM_ISF_SB_EENSM_ISN_SB_EEEEENS_10bfloat16_tESL_S2H_SL_NS29_6fusion15FusionCallbacksIS2D_NS2I_17LinearCombinationIS2H_fS2H_fLNS_15FloatRoundStyleE2EEESH_S2G_JEEENS4_5SM1004TMEM4LOAD26SM100_TMEM_LOAD_32dp32b32xES26_NS1J_INS1K_ILi2ELi4ELi3EEENS1M_ILi16EEENSM_INS5_IJS1O_SN_EEES1U_EEEENS4_39AutoVectorizingCopyWithAssumedAlignmentILi128EEENS4_14SM90_TMA_STOREES2W_S2Y_S2Y_EEEvvEEEEvNT_6ParamsE)
        /*0044*/ 	.word	0x00000000
.L_29:


//--------------------- .nv.compat                --------------------------
	.section	.nv.compat,"",@"SHT_CUDA_COMPAT_INFO"
	.align	4
        /*0000*/ 	.byte	0x02, 0x09, 0x01, 0x00, 0x02, 0x02, 0x02, 0x00, 0x02, 0x05, 0x05, 0x00, 0x03, 0x07, 0x01, 0x01
        /*0010*/ 	.byte	0x02, 0x03, 0x01, 0x00, 0x02, 0x06, 0x01, 0x00, 0x04, 0x0b, 0x08, 0x00, 0x09, 0x00, 0x00, 0x00
        /*0020*/ 	.byte	0x00, 0x00, 0x00, 0x00


//--------------------- .nv.info._ZN7cutlass13device_kernelINS_4gemm6kernel13GemmUniversalIN4cute5tupleIJiiiiEEENS1_10collective13CollectiveMmaINS1_46MainloopSm100TmaUmmaWarpSpecializedBlockScaledILi2ELi2ELi2ENS5_IJNS4_1CILi1EEENSA_ILi4EEESB_EEEEENS5_IJNSA_ILi128EEESF_NSA_ILi256EEEEEENS5_IJNS_12float_e4m3_tENS_13float_ue8m0_tEEEENS5_IJNS5_IJlSB_lEEENS4_6LayoutINS5_IJNS5_IJNS5_IJNSA_ILi32EEESC_EEEiEEESP_NS5_IJSB_iEEEEEENS5_IJNS5_IJNS5_IJNSA_ILi16EEESC_EEEiEEENS5_IJNS5_IJNSA_ILi0EEESB_EEENSA_ILi512EEEEEENS5_IJSV_iEEEEEEEEEEESK_S12_NS4_8TiledMMAINS4_8MMA_AtomIJNS4_21SM100_MMA_MXF8F6F4_SSISI_SI_fSJ_Li128ELi128ELNS4_4UMMA5MajorE0ELS17_0ELNS16_7ScaleInE0ELS18_0EEEEEENSM_INS5_IJSB_SB_SB_EEENS5_IJSV_SV_SV_EEEEENS5_IJNS4_10UnderscoreES1E_S1E_EEEEENS5_IJNS4_23SM90_TMA_LOAD_MULTICASTES1H_EEENS5_IJNS4_14ComposedLayoutINS4_7SwizzleILi3ELi4ELi3EEENS4_18smem_ptr_flag_bitsILi8EEENSM_INS5_IJNSA_ILi8EEESF_EEENS5_IJSF_SB_EEEEEEENSM_INS5_IJNS5_IJNS5_IJSO_SB_EEENS5_IJSN_SB_EEEEEESB_NS5_IJSC_NSA_ILi2EEEEEEEEENS5_IJNS5_IJNS5_IJST_SX_EEESW_EEESV_NS5_IJSB_SX_EEEEEEEEEEEvNS4_8identityENS5_IJNS4_13SM90_TMA_LOADES26_EEES24_vS25_EENS_8epilogue10collective18CollectiveEpilogueINS29_23Sm100TmaWarpSpecializedILi4ELi2ELi32ELb1ELb0EEEJSH_NS5_IJNSM_ISF_SB_EENSM_ISN_SB_EEEEENS_10bfloat16_tESL_S2H_SL_NS29_6fusion15FusionCallbacksIS2D_NS2I_17LinearCombinationIS2H_fS2H_fLNS_15FloatRoundStyleE2EEESH_S2G_JEEENS4_5SM1004TMEM4LOAD26SM100_TMEM_LOAD_32dp32b32xES26_NS1J_INS1K_ILi2ELi4ELi3EEENS1M_ILi16EEENSM_INS5_IJS1O_SN_EEES1U_EEEENS4_39AutoVectorizingCopyWithAssumedAlignmentILi128EEENS4_14SM90_TMA_STOREES2W_S2Y_S2Y_EEEvvEEEEvNT_6ParamsE --------------------------
	.section	.nv.info._ZN7cutlass13device_kernelINS_4gemm6kernel13GemmUniversalIN4cute5tupleIJiiiiEEENS1_10collective13CollectiveMmaINS1_46MainloopSm100TmaUmmaWarpSpecializedBlockScaledILi2ELi2ELi2ENS5_IJNS4_1CILi1EEENSA_ILi4EEESB_EEEEENS5_IJNSA_ILi128EEESF_NSA_ILi256EEEEEENS5_IJNS_12float_e4m3_tENS_13float_ue8m0_tEEEENS5_IJNS5_IJlSB_lEEENS4_6LayoutINS5_IJNS5_IJNS5_IJNSA_ILi32EEESC_EEEiEEESP_NS5_IJSB_iEEEEEENS5_IJNS5_IJNS5_IJNSA_ILi16EEESC_EEEiEEENS5_IJNS5_IJNSA_ILi0EEESB_EEENSA_ILi512EEEEEENS5_IJSV_iEEEEEEEEEEESK_S12_NS4_8TiledMMAINS4_8MMA_AtomIJNS4_21SM100_MMA_MXF8F6F4_SSISI_SI_fSJ_Li128ELi128ELNS4_4UMMA5MajorE0ELS17_0ELNS16_7ScaleInE0ELS18_0EEEEEENSM_INS5_IJSB_SB_SB_EEENS5_IJSV_SV_SV_EEEEENS5_IJNS4_10UnderscoreES1E_S1E_EEEEENS5_IJNS4_23SM90_TMA_LOAD_MULTICASTES1H_EEENS5_IJNS4_14ComposedLayoutINS4_7SwizzleILi3ELi4ELi3EEENS4_18smem_ptr_flag_bitsILi8EEENSM_INS5_IJNSA_ILi8EEESF_EEENS5_IJSF_SB_EEEEEEENSM_INS5_IJNS5_IJNS5_IJSO_SB_EEENS5_IJSN_SB_EEEEEESB_NS5_IJSC_NSA_ILi2EEEEEEEEENS5_IJNS5_IJNS5_IJST_SX_EEESW_EEESV_NS5_IJSB_SX_EEEEEEEEEEEvNS4_8identityENS5_IJNS4_13SM90_TMA_LOADES26_EEES24_vS25_EENS_8epilogue10collective18CollectiveEpilogueINS29_23Sm100TmaWarpSpecializedILi4ELi2ELi32ELb1ELb0EEEJSH_NS5_IJNSM_ISF_SB_EENSM_ISN_SB_EEEEENS_10bfloat16_tESL_S2H_SL_NS29_6fusion15FusionCallbacksIS2D_NS2I_17LinearCombinationIS2H_fS2H_fLNS_15FloatRoundStyleE2EEESH_S2G_JEEENS4_5SM1004TMEM4LOAD26SM100_TMEM_LOAD_32dp32b32xES26_NS1J_INS1K_ILi2ELi4ELi3EEENS1M_ILi16EEENSM_INS5_IJS1O_SN_EEES1U_EEEENS4_39AutoVectorizingCopyWithAssumedAlignmentILi128EEENS4_14SM90_TMA_STOREES2W_S2Y_S2Y_EEEvvEEEEvNT_6ParamsE,"",@"SHT_CUDA_INFO"
	.sectionflags	@""
	.align	4


	//----- nvinfo : EIATTR_CUDA_API_VERSION
	.align		4
        /*0000*/ 	.byte	0x04, 0x37
        /*0002*/ 	.short	(.L_31 - .L_30)
.L_30:
        /*0004*/ 	.word	0x00000082


	//----- nvinfo : EIATTR_KPARAM_INFO
	.align		4
.L_31:
        /*0008*/ 	.byte	0x04, 0x17
        /*000a*/ 	.short	(.L_33 - .L_32)
.L_32:
        /*000c*/ 	.word	0x00000000
        /*0010*/ 	.short	0x0000
        /*0012*/ 	.short	0x0000
        /*0014*/ 	.byte	0x00, 0xf0, 0x01, 0x30


	//----- nvinfo : EIATTR_AT_ENTRY_FRAGMENTS
	.align		4
.L_33:
        /*0018*/ 	.byte	0x04, 0x4f
        /*001a*/ 	.short	(.L_35 - .L_34)


	//   ....[0]....
.L_34:
        /*001c*/ 	.word	0x00000006


	//----- nvinfo : EIATTR_RESERVED_SMEM_USED
	.align		4
.L_35:
        /*0020*/ 	.byte	0x01, 0x41
	.zero		2


	//----- nvinfo : EIATTR_SPARSE_MMA_MASK
	.align		4
        /*0024*/ 	.byte	0x03, 0x50
        /*0026*/ 	.short	0x0000


	//----- nvinfo : EIATTR_TCGEN05_1CTA_USED
	.align		4
        /*0028*/ 	.byte	0x01, 0x51
	.zero		2


	//----- nvinfo : EIATTR_MAXREG_COUNT
	.align		4
        /*002c*/ 	.byte	0x03, 0x1b
        /*002e*/ 	.short	0x00ff


	//----- nvinfo : EIATTR_NUM_BARRIERS
	.align		4
        /*0030*/ 	.byte	0x02, 0x4c
        /*0032*/ 	.byte	0x07
	.zero		1


	//----- nvinfo : EIATTR_EXTERNS
	.align		4
        /*0034*/ 	.byte	0x04, 0x0f
        /*0036*/ 	.short	(.L_37 - .L_36)


	//   ....[0]....
	.align		4
.L_36:
        /*0038*/ 	.word	index@(__assertfail)


	//----- nvinfo : EIATTR_MERCURY_ISA_VERSION
	.align		4
.L_37:
        /*003c*/ 	.byte	0x03, 0x5f
        /*003e*/ 	.short	0x0101


	//----- nvinfo : EIATTR_INT_WARP_WIDE_INSTR_OFFSETS
	.align		4
        /*0040*/ 	.byte	0x04, 0x31
        /*0042*/ 	.short	(.L_39 - .L_38)


	//   ....[0]....
.L_38:
        /*0044*/ 	.word	0x00002590


	//   ....[1]....
        /*0048*/ 	.word	0x00004650


	//   ....[2]....
        /*004c*/ 	.word	0x00004680


	//   ....[3]....
        /*0050*/ 	.word	0x000046a0


	//   ....[4]....
        /*0054*/ 	.word	0x00004f80


	//   ....[5]....
        /*0058*/ 	.word	0x00004fe0


	//   ....[6]....
        /*005c*/ 	.word	0x000050d0


	//   ....[7]....
        /*0060*/ 	.word	0x00005140


	//   ....[8]....
        /*0064*/ 	.word	0x00005250


	//   ....[9]....
        /*0068*/ 	.word	0x000052e0


	//   ....[10]....
        /*006c*/ 	.word	0x000054b0


	//   ....[11]....
        /*0070*/ 	.word	0x00005560


	//----- nvinfo : EIATTR_COOP_GROUP_MASK_REGIDS
	.align		4
.L_39:
        /*0074*/ 	.byte	0x04, 0x29
        /*0076*/ 	.short	(.L_41 - .L_40)


	//   ....[0]....
.L_40:
        /*0078*/ 	.word	0xffffffff


	//   ....[1]....
        /*007c*/ 	.word	0xffffffff


	//   ....[2]....
        /*0080*/ 	.word	0xffffffff


	//   ....[3]....
        /*0084*/ 	.word	0xffffffff


	//   ....[4]....
        /*0088*/ 	.word	0xffffffff


	//   ....[5]....
        /*008c*/ 	.word	0xffffffff


	//   ....[6]....
        /*0090*/ 	.word	0xffffffff


	//   ....[7]....
        /*0094*/ 	.word	0xffffffff


	//   ....[8]....
        /*0098*/ 	.word	0xffffffff


	//   ....[9]....
        /*009c*/ 	.word	0xffffffff


	//   ....[10]....
        /*00a0*/ 	.word	0xffffffff


	//   ....[11]....
        /*00a4*/ 	.word	0xffffffff


	//   ....[12]....
        /*00a8*/ 	.word	0xffffffff


	//   ....[13]....
        /*00ac*/ 	.word	0xffffffff


	//----- nvinfo : EIATTR_COOP_GROUP_INSTR_OFFSETS
	.align		4
.L_41:
        /*00b0*/ 	.byte	0x04, 0x28
        /*00b2*/ 	.short	(.L_43 - .L_42)


	//   ....[0]....
.L_42:
        /*00b4*/ 	.word	0x00000090


	//   ....[1]....
        /*00b8*/ 	.word	0x00000530


	//   ....[2]....
        /*00bc*/ 	.word	0x000006a0


	//   ....[3]....
        /*00c0*/ 	.word	0x00000840


	//   ....[4]....
        /*00c4*/ 	.word	0x00000940


	//   ....[5]....
        /*00c8*/ 	.word	0x00000ab0


	//   ....[6]....
        /*00cc*/ 	.word	0x00000c10


	//   ....[7]....
        /*00d0*/ 	.word	0x00000dc0


	//   ....[8]....
        /*00d4*/ 	.word	0x00002470


	//   ....[9]....
        /*00d8*/ 	.word	0x00003140


	//   ....[10]....
        /*00dc*/ 	.word	0x00003350


	//   ....[11]....
        /*00e0*/ 	.word	0x00003380


	//   ....[12]....
        /*00e4*/ 	.word	0x00004530


	//   ....[13]....
        /*00e8*/ 	.word	0x00004760


	//----- nvinfo : EIATTR_VRC_CTA_INIT_COUNT
	.align		4
.L_43:
        /*00ec*/ 	.byte	0x02, 0x4a
        /*00ee*/ 	.byte	0x80
	.zero		1


	//----- nvinfo : EIATTR_SYSCALL_OFFSETS
	.align		4
        /*00f0*/ 	.byte	0x04, 0x46
        /*00f2*/ 	.short	(.L_45 - .L_44)


	//   ....[0]....
.L_44:
        /*00f4*/ 	.word	0x00006090


	//   ....[1]....
        /*00f8*/ 	.word	0x00006180


	//   ....[2]....
        /*00fc*/ 	.word	0x000068f0


	//   ....[3]....
        /*0100*/ 	.word	0x00007570


	//   ....[4]....
        /*0104*/ 	.word	0x000081c0


	//   ....[5]....
        /*0108*/ 	.word	0x00008e10


	//----- nvinfo : EIATTR_MBARRIER_INSTR_OFFSETS
	.align		4
.L_45:
        /*010c*/ 	.byte	0x04, 0x39
        /*010e*/ 	.short	(.L_47 - .L_46)


	//   ....[0]....
.L_46:
        /*0110*/ 	.word	0x00000650
        /*0114*/ 	.word	0x000000ff
        /*0118*/ 	.word	0x00000000
        /*011c*/ 	.short	0x0100
        /*011e*/ 	.byte	0x04
	.zero		1


	//   ....[1]....
        /*0120*/ 	.word	0x00000660
        /*0124*/ 	.word	0x000000ff
        /*0128*/ 	.word	0x00000010
        /*012c*/ 	.short	0x0100
        /*012e*/ 	.byte	0x04
	.zero		1


	//   ....[2]....
        /*0130*/ 	.word	0x00000670
        /*0134*/ 	.word	0x000000ff
        /*0138*/ 	.word	0x00000008
        /*013c*/ 	.short	0x0100
        /*013e*/ 	.byte	0x04
	.zero		1


	//   ....[3]....
        /*0140*/ 	.word	0x00000680
        /*0144*/ 	.word	0x000000ff
        /*0148*/ 	.word	0x00000018
        /*014c*/ 	.short	0x0100
        /*014e*/ 	.byte	0x04
	.zero		1


	//   ....[4]....
        /*0150*/ 	.word	0x000007b0
        /*0154*/ 	.word	0x000000ff
        /*0158*/ 	.word	0x00000020
        /*015c*/ 	.short	0x0100
        /*015e*/ 	.byte	0x04
	.zero		1


	//   ....[5]....
        /*0160*/ 	.word	0x000007c0
        /*0164*/ 	.word	0x000000ff
        /*0168*/ 	.word	0x00000040
        /*016c*/ 	.short	0x0100
        /*016e*/ 	.byte	0x04
	.zero		1


	//   ....[6]....
        /*0170*/ 	.word	0x000007d0
        /*0174*/ 	.word	0x000000ff
        /*0178*/ 	.word	0x00000028
        /*017c*/ 	.short	0x0100
        /*017e*/ 	.byte	0x04
	.zero		1


	//   ....[7]....
        /*0180*/ 	.word	0x000007e0
        /*0184*/ 	.word	0x000000ff
        /*0188*/ 	.word	0x00000048
        /*018c*/ 	.short	0x0100
        /*018e*/ 	.byte	0x04
	.zero		1


	//   ....[8]....
        /*0190*/ 	.word	0x000007f0
        /*0194*/ 	.word	0x000000ff
        /*0198*/ 	.word	0x00000030
        /*019c*/ 	.short	0x0100
        /*019e*/ 	.byte	0x04
	.zero		1


	//   ....[9]....
        /*01a0*/ 	.word	0x00000800
        /*01a4*/ 	.word	0x000000ff
        /*01a8*/ 	.word	0x00000050
        /*01ac*/ 	.short	0x0100
        /*01ae*/ 	.byte	0x04
	.zero		1


	//   ....[10]....
        /*01b0*/ 	.word	0x00000810
        /*01b4*/ 	.word	0x000000ff
        /*01b8*/ 	.word	0x00000038
        /*01bc*/ 	.short	0x0100
        /*01be*/ 	.byte	0x04
	.zero		1


	//   ....[11]....
        /*01c0*/ 	.word	0x00000820
        /*01c4*/ 	.word	0x000000ff
        /*01c8*/ 	.word	0x00000058
        /*01cc*/ 	.short	0x0100
        /*01ce*/ 	.byte	0x04
	.zero		1


	//   ....[12]....
        /*01d0*/ 	.word	0x00000910
        /*01d4*/ 	.word	0x000000ff
        /*01d8*/ 	.word	0x00000060
        /*01dc*/ 	.short	0x0100
        /*01de*/ 	.byte	0x06
	.zero		1


	//   ....[13]....
        /*01e0*/ 	.word	0x00000920
        /*01e4*/ 	.word	0x000000ff
        /*01e8*/ 	.word	0x00000068
        /*01ec*/ 	.short	0x0100
        /*01ee*/ 	.byte	0x06
	.zero		1


	//   ....[14]....
        /*01f0*/ 	.word	0x00000a60
        /*01f4*/ 	.word	0x000000ff
        /*01f8*/ 	.word	0x00000070
        /*01fc*/ 	.short	0x0100
        /*01fe*/ 	.byte	0x06
	.zero		1


	//   ....[15]....
        /*0200*/ 	.word	0x00000a70
        /*0204*/ 	.word	0x000000ff
        /*0208*/ 	.word	0x00000080
        /*020c*/ 	.short	0x0100
        /*020e*/ 	.byte	0x06
	.zero		1


	//   ....[16]....
        /*0210*/ 	.word	0x00000a80
        /*0214*/ 	.word	0x000000ff
        /*0218*/ 	.word	0x00000078
        /*021c*/ 	.short	0x0100
        /*021e*/ 	.byte	0x06
	.zero		1


	//   ....[17]....
        /*0220*/ 	.word	0x00000a90
        /*0224*/ 	.word	0x000000ff
        /*0228*/ 	.word	0x00000088
        /*022c*/ 	.short	0x0100
        /*022e*/ 	.byte	0x06
	.zero		1


	//   ....[18]....
        /*0230*/ 	.word	0x00000bc0
        /*0234*/ 	.word	0x000000ff
        /*0238*/ 	.word	0x00000090
        /*023c*/ 	.short	0x0100
        /*023e*/ 	.byte	0x04
	.zero		1


	//   ....[19]....
        /*0240*/ 	.word	0x00000bd0
        /*0244*/ 	.word	0x000000ff
        /*0248*/ 	.word	0x000000a0
        /*024c*/ 	.short	0x0100
        /*024e*/ 	.byte	0x04
	.zero		1


	//   ....[20]....
        /*0250*/ 	.word	0x00000be0
        /*0254*/ 	.word	0x000000ff
        /*0258*/ 	.word	0x00000098
        /*025c*/ 	.short	0x0100
        /*025e*/ 	.byte	0x04
	.zero		1


	//   ....[21]....
        /*0260*/ 	.word	0x00000bf0
        /*0264*/ 	.word	0x000000ff
        /*0268*/ 	.word	0x000000a8
        /*026c*/ 	.short	0x0100
        /*026e*/ 	.byte	0x04
	.zero		1


	//   ....[22]....
        /*0270*/ 	.word	0x00000ce0
        /*0274*/ 	.word	0x000000ff
        /*0278*/ 	.word	0x000000b0
        /*027c*/ 	.short	0x0100
        /*027e*/ 	.byte	0x04
	.zero		1


	//   ....[23]....
        /*0280*/ 	.word	0x00000cf0
        /*0284*/ 	.word	0x000000ff
        /*0288*/ 	.word	0x000000c0
        /*028c*/ 	.short	0x0100
        /*028e*/ 	.byte	0x04
	.zero		1


	//   ....[24]....
        /*0290*/ 	.word	0x00000d00
        /*0294*/ 	.word	0x000000ff
        /*0298*/ 	.word	0x000000b8
        /*029c*/ 	.short	0x0100
        /*029e*/ 	.byte	0x04
	.zero		1


	//   ....[25]....
        /*02a0*/ 	.word	0x00000d10
        /*02a4*/ 	.word	0x000000ff
        /*02a8*/ 	.word	0x000000c8
        /*02ac*/ 	.short	0x0100
        /*02ae*/ 	.byte	0x04
	.zero		1


	//   ....[26]....
        /*02b0*/ 	.word	0x00001880
        /*02b4*/ 	.word	0x00000002
        /*02b8*/ 	.word	0x000000c0
        /*02bc*/ 	.short	0x010a
        /*02be*/ 	.byte	0xff
	.zero		1


	//   ....[27]....
        /*02c0*/ 	.word	0x000018b0
        /*02c4*/ 	.word	0x00000002
        /*02c8*/ 	.word	0x000000b0
        /*02cc*/ 	.short	0x0101
        /*02ce*/ 	.byte	0xff
	.zero		1


	//   ....[28]....
        /*02d0*/ 	.word	0x00001990
        /*02d4*/ 	.word	0x000000ff
        /*02d8*/ 	.word	0x00000010
        /*02dc*/ 	.short	0x010a
        /*02de*/ 	.byte	0x04
	.zero		1


	//   ....[29]....
        /*02e0*/ 	.word	0x00001a10
        /*02e4*/ 	.word	0x000000ff
        /*02e8*/ 	.word	0x00000010
        /*02ec*/ 	.short	0x010a
        /*02ee*/ 	.byte	0x31
	.zero		1


	//   ....[30]....
        /*02f0*/ 	.word	0x00001b50
        /*02f4*/ 	.word	0x000000ff
        /*02f8*/ 	.word	0x00000010
        /*02fc*/ 	.short	0x010a
        /*02fe*/ 	.byte	0x04
	.zero		1


	//   ....[31]....
        /*0300*/ 	.word	0x00001f00
        /*0304*/ 	.word	0x000000ff
        /*0308*/ 	.word	0x00000068
        /*030c*/ 	.short	0x0101
        /*030e*/ 	.byte	0x06
	.zero		1


	//   ....[32]....
        /*0310*/ 	.word	0x00001f20
        /*0314*/ 	.word	0x000000ff
        /*0318*/ 	.word	0x00000010
        /*031c*/ 	.short	0x010a
        /*031e*/ 	.byte	0x04
	.zero		1


	//   ....[33]....
        /*0320*/ 	.word	0x00001fa0
        /*0324*/ 	.word	0x000000ff
        /*0328*/ 	.word	0x00000010
        /*032c*/ 	.short	0x010a
        /*032e*/ 	.byte	0x31
	.zero		1


	//   ....[34]....
        /*0330*/ 	.word	0x000020e0
        /*0334*/ 	.word	0x000000ff
        /*0338*/ 	.word	0x00000010
        /*033c*/ 	.short	0x010a
        /*033e*/ 	.byte	0x04
	.zero		1


	//   ....[35]....
        /*0340*/ 	.word	0x000024a0
        /*0344*/ 	.word	0x00000002
        /*0348*/ 	.word	0x00000070
        /*034c*/ 	.short	0x010a
        /*034e*/ 	.byte	0xff
	.zero		1


	//   ....[36]....
        /*0350*/ 	.word	0x00002560
        /*0354*/ 	.word	0x00000002
        /*0358*/ 	.word	0x00000000
        /*035c*/ 	.short	0x0101
        /*035e*/ 	.byte	0xff
	.zero		1


	//   ....[37]....
        /*0360*/ 	.word	0x00002ae0
        /*0364*/ 	.word	0x000000ff
        /*0368*/ 	.word	0x00000000
        /*036c*/ 	.short	0x010a
        /*036e*/ 	.byte	0x04
	.zero		1


	//   ....[38]....
        /*0370*/ 	.word	0x00002b80
        /*0374*/ 	.word	0x00000000
        /*0378*/ 	.word	0x00000000
        /*037c*/ 	.short	0x010a
        /*037e*/ 	.byte	0xff
	.zero		1


	//   ....[39]....
        /*0380*/ 	.word	0x00002ca0
        /*0384*/ 	.word	0x00000000
        /*0388*/ 	.word	0x000000b0
        /*038c*/ 	.short	0x010a
        /*038e*/ 	.byte	0xff
	.zero		1


	//   ....[40]....
        /*0390*/ 	.word	0x00002d10
        /*0394*/ 	.word	0x00000000
        /*0398*/ 	.word	0x00000000
        /*039c*/ 	.short	0x0101
        /*039e*/ 	.byte	0xff
	.zero		1


	//   ....[41]....
        /*03a0*/ 	.word	0x00002d30
        /*03a4*/ 	.word	0x000000ff
        /*03a8*/ 	.word	0x00000080
        /*03ac*/ 	.short	0x010a
        /*03ae*/ 	.byte	0x04
	.zero		1


	//   ....[42]....
        /*03b0*/ 	.word	0x00002e50
        /*03b4*/ 	.word	0x00000000
        /*03b8*/ 	.word	0x00000070
        /*03bc*/ 	.short	0x010a
        /*03be*/ 	.byte	0xff
	.zero		1


	//   ....[43]....
        /*03c0*/ 	.word	0x00002f50
        /*03c4*/ 	.word	0x00000000
        /*03c8*/ 	.word	0x00000000
        /*03cc*/ 	.short	0x0101
        /*03ce*/ 	.byte	0xff
	.zero		1


	//   ....[44]....
        /*03d0*/ 	.word	0x00002fe0
        /*03d4*/ 	.word	0x000000ff
        /*03d8*/ 	.word	0x00000080
        /*03dc*/ 	.short	0x0106
        /*03de*/ 	.byte	0x04
	.zero		1


	//   ....[45]....
        /*03e0*/ 	.word	0x00003000
        /*03e4*/ 	.word	0x000000ff
        /*03e8*/ 	.word	0x00000080
        /*03ec*/ 	.short	0x010a
        /*03ee*/ 	.byte	0x04
	.zero		1


	//   ....[46]....
        /*03f0*/ 	.word	0x00003090
        /*03f4*/ 	.word	0x000000ff
        /*03f8*/ 	.word	0x00000080
        /*03fc*/ 	.short	0x0106
        /*03fe*/ 	.byte	0x07
	.zero		1


	//   ....[47]....
        /*0400*/ 	.word	0x000030d0
        /*0404*/ 	.word	0x00000000
        /*0408*/ 	.word	0x00000080
        /*040c*/ 	.short	0x010a
        /*040e*/ 	.byte	0xff
	.zero		1


	//   ....[48]....
        /*0410*/ 	.word	0x00003b70
        /*0414*/ 	.word	0x00000000
        /*0418*/ 	.word	0x00000070
        /*041c*/ 	.short	0x010a
        /*041e*/ 	.byte	0xff
	.zero		1


	//   ....[49]....
        /*0420*/ 	.word	0x00003ca0
        /*0424*/ 	.word	0x00000003
        /*0428*/ 	.word	0x00000000
        /*042c*/ 	.short	0x0101
        /*042e*/ 	.byte	0xff
	.zero		1


	//   ....[50]....
        /*0430*/ 	.word	0x00003cb0
        /*0434*/ 	.word	0x000000ff
        /*0438*/ 	.word	0x00000000
        /*043c*/ 	.short	0x010a
        /*043e*/ 	.byte	0x04
	.zero		1


	//   ....[51]....
        /*0440*/ 	.word	0x00003cd0
        /*0444*/ 	.word	0x000000ff
        /*0448*/ 	.word	0x000000a0
        /*044c*/ 	.short	0x010a
        /*044e*/ 	.byte	0x06
	.zero		1


	//   ....[52]....
        /*0450*/ 	.word	0x00003da0
        /*0454*/ 	.word	0x000000ff
        /*0458*/ 	.word	0x00000000
        /*045c*/ 	.short	0x010a
        /*045e*/ 	.byte	0x07
	.zero		1


	//   ....[53]....
        /*0460*/ 	.word	0x00003f20
        /*0464*/ 	.word	0x000000ff
        /*0468*/ 	.word	0x00000000
        /*046c*/ 	.short	0x010a
        /*046e*/ 	.byte	0x04
	.zero		1


	//   ....[54]....
        /*0470*/ 	.word	0x00004470
        /*0474*/ 	.word	0x000000ff
        /*0478*/ 	.word	0x00000000
        /*047c*/ 	.short	0x010a
        /*047e*/ 	.byte	0x04
	.zero		1


	//   ....[55]....
        /*0480*/ 	.word	0x00004510
        /*0484*/ 	.word	0x000000ff
        /*0488*/ 	.word	0x00000000
        /*048c*/ 	.short	0x010a
        /*048e*/ 	.byte	0x04
	.zero		1


	//   ....[56]....
        /*0490*/ 	.word	0x00004940
        /*0494*/ 	.word	0x00000000
        /*0498*/ 	.word	0x00000070
        /*049c*/ 	.short	0x010a
        /*049e*/ 	.byte	0xff
	.zero		1


	//   ....[57]....
        /*04a0*/ 	.word	0x00004a70
        /*04a4*/ 	.word	0x00000000
        /*04a8*/ 	.word	0x00000000
        /*04ac*/ 	.short	0x0101
        /*04ae*/ 	.byte	0xff
	.zero		1


	//   ....[58]....
        /*04b0*/ 	.word	0x00004d90
        /*04b4*/ 	.word	0x000000ff
        /*04b8*/ 	.word	0x00000068
        /*04bc*/ 	.short	0x010a
        /*04be*/ 	.byte	0x04
	.zero		1


	//   ....[59]....
        /*04c0*/ 	.word	0x00004f00
        /*04c4*/ 	.word	0x000000ff
        /*04c8*/ 	.word	0x00000040
        /*04cc*/ 	.short	0x010a
        /*04ce*/ 	.byte	0x04
	.zero		1


	//   ....[60]....
        /*04d0*/ 	.word	0x00005080
        /*04d4*/ 	.word	0x000000ff
        /*04d8*/ 	.word	0x00000020
        /*04dc*/ 	.short	0x010b
        /*04de*/ 	.byte	0x04
	.zero		1


	//   ....[61]....
        /*04e0*/ 	.word	0x00005090
        /*04e4*/ 	.word	0x000000ff
        /*04e8*/ 	.word	0x00000000
        /*04ec*/ 	.short	0x0101
        /*04ee*/ 	.byte	0x05
	.zero		1


	//   ....[62]....
        /*04f0*/ 	.word	0x000050a0
        /*04f4*/ 	.word	0x000000ff
        /*04f8*/ 	.word	0x00000048
        /*04fc*/ 	.short	0x010a
        /*04fe*/ 	.byte	0x04
	.zero		1


	//   ....[63]....
        /*0500*/ 	.word	0x000051f0
        /*0504*/ 	.word	0x000000ff
        /*0508*/ 	.word	0x00000028
        /*050c*/ 	.short	0x010b
        /*050e*/ 	.byte	0x04
	.zero		1


	//   ....[64]....
        /*0510*/ 	.word	0x00005200
        /*0514*/ 	.word	0x000000ff
        /*0518*/ 	.word	0x00000000
        /*051c*/ 	.short	0x0101
        /*051e*/ 	.byte	0x05
	.zero		1


	//   ....[65]....
        /*0520*/ 	.word	0x00005210
        /*0524*/ 	.word	0x000000ff
        /*0528*/ 	.word	0x00000050
        /*052c*/ 	.short	0x010a
        /*052e*/ 	.byte	0x04
	.zero		1


	//   ....[66]....
        /*0530*/ 	.word	0x00005390
        /*0534*/ 	.word	0x000000ff
        /*0538*/ 	.word	0x00000030
        /*053c*/ 	.short	0x010b
        /*053e*/ 	.byte	0x04
	.zero		1


	//   ....[67]....
        /*0540*/ 	.word	0x000053d0
        /*0544*/ 	.word	0x000000ff
        /*0548*/ 	.word	0x00000000
        /*054c*/ 	.short	0x0101
        /*054e*/ 	.byte	0x05
	.zero		1


	//   ....[68]....
        /*0550*/ 	.word	0x00005410
        /*0554*/ 	.word	0x000000ff
        /*0558*/ 	.word	0x00000058
        /*055c*/ 	.short	0x010a
        /*055e*/ 	.byte	0x04
	.zero		1


	//   ....[69]....
        /*0560*/ 	.word	0x00005650
        /*0564*/ 	.word	0x000000ff
        /*0568*/ 	.word	0x00000038
        /*056c*/ 	.short	0x010b
        /*056e*/ 	.byte	0x04
	.zero		1


	//   ....[70]....
        /*0570*/ 	.word	0x00005670
        /*0574*/ 	.word	0x000000ff
        /*0578*/ 	.word	0x00000000
        /*057c*/ 	.short	0x0101
        /*057e*/ 	.byte	0x0d
	.zero		1


	//   ....[71]....
        /*0580*/ 	.word	0x000056c0
        /*0584*/ 	.word	0x000000ff
        /*0588*/ 	.word	0x00000040
        /*058c*/ 	.short	0x010a
        /*058e*/ 	.byte	0x04
	.zero		1


	//   ....[72]....
        /*0590*/ 	.word	0x000056e0
        /*0594*/ 	.word	0x000000ff
        /*0598*/ 	.word	0x00000048
        /*059c*/ 	.short	0x010a
        /*059e*/ 	.byte	0x04
	.zero		1


	//   ....[73]....
        /*05a0*/ 	.word	0x00005700
        /*05a4*/ 	.word	0x000000ff
        /*05a8*/ 	.word	0x00000050
        /*05ac*/ 	.short	0x010a
        /*05ae*/ 	.byte	0x04
	.zero		1


	//   ....[74]....
        /*05b0*/ 	.word	0x00005740
        /*05b4*/ 	.word	0x00000000
        /*05b8*/ 	.word	0x00000058
        /*05bc*/ 	.short	0x010a
        /*05be*/ 	.byte	0xff
	.zero		1


	//   ....[75]....
        /*05c0*/ 	.word	0x00005a70
        /*05c4*/ 	.word	0x00000000
        /*05c8*/ 	.word	0x00000070
        /*05cc*/ 	.short	0x010a
        /*05ce*/ 	.byte	0xff
	.zero		1


	//   ....[76]....
        /*05d0*/ 	.word	0x00005b80
        /*05d4*/ 	.word	0x00000000
        /*05d8*/ 	.word	0x00000000
        /*05dc*/ 	.short	0x0101
        /*05de*/ 	.byte	0xff
	.zero		1


	//   ....[77]....
        /*05e0*/ 	.word	0x000065b0
        /*05e4*/ 	.word	0x000000ff
        /*05e8*/ 	.word	0x00000020
        /*05ec*/ 	.short	0x010a
        /*05ee*/ 	.byte	0x24
	.zero		1


	//   ....[78]....
        /*05f0*/ 	.word	0x000065f0
        /*05f4*/ 	.word	0x00000040
        /*05f8*/ 	.word	0x00000090
        /*05fc*/ 	.short	0x010a
        /*05fe*/ 	.byte	0xff
	.zero		1


	//   ....[79]....
        /*0600*/ 	.word	0x000066e0
        /*0604*/ 	.word	0x000000ff
        /*0608*/ 	.word	0x00000020
        /*060c*/ 	.short	0x010a
        /*060e*/ 	.byte	0x24
	.zero		1


	//   ....[80]....
        /*0610*/ 	.word	0x000067d0
        /*0614*/ 	.word	0x00000040
        /*0618*/ 	.word	0x00000090
        /*061c*/ 	.short	0x010a
        /*061e*/ 	.byte	0xff
	.zero		1


	//   ....[81]....
        /*0620*/ 	.word	0x000072a0
        /*0624*/ 	.word	0x00000000
        /*0628*/ 	.word	0x00000000
        /*062c*/ 	.short	0x0101
        /*062e*/ 	.byte	0xff
	.zero		1


	//   ....[82]....
        /*0630*/ 	.word	0x000072b0
        /*0634*/ 	.word	0x00000002
        /*0638*/ 	.word	0x00000020
        /*063c*/ 	.short	0x010a
        /*063e*/ 	.byte	0xff
	.zero		1


	//   ....[83]....
        /*0640*/ 	.word	0x00007390
        /*0644*/ 	.word	0x00000002
        /*0648*/ 	.word	0x00000020
        /*064c*/ 	.short	0x010a
        /*064e*/ 	.byte	0xff
	.zero		1


	//   ....[84]....
        /*0650*/ 	.word	0x00007ef0
        /*0654*/ 	.word	0x00000048
        /*0658*/ 	.word	0x00000000
        /*065c*/ 	.short	0x0101
        /*065e*/ 	.byte	0xff
	.zero		1


	//   ....[85]....
        /*0660*/ 	.word	0x00007f10
        /*0664*/ 	.word	0x00000000
        /*0668*/ 	.word	0x00000020
        /*066c*/ 	.short	0x010a
        /*066e*/ 	.byte	0xff
	.zero		1


	//   ....[86]....
        /*0670*/ 	.word	0x00007fe0
        /*0674*/ 	.word	0x00000000
        /*0678*/ 	.word	0x00000020
        /*067c*/ 	.short	0x010a
        /*067e*/ 	.byte	0xff
	.zero		1


	//   ....[87]....
        /*0680*/ 	.word	0x00008b40
        /*0684*/ 	.word	0x00000048
        /*0688*/ 	.word	0x00000000
        /*068c*/ 	.short	0x0101
        /*068e*/ 	.byte	0xff
	.zero		1


	//   ....[88]....
        /*0690*/ 	.word	0x00008b60
        /*0694*/ 	.word	0x00000000
        /*0698*/ 	.word	0x00000020
        /*069c*/ 	.short	0x010a
        /*069e*/ 	.byte	0xff
	.zero		1


	//   ....[89]....
        /*06a0*/ 	.word	0x00008c30
        /*06a4*/ 	.word	0x00000000
        /*06a8*/ 	.word	0x00000020
        /*06ac*/ 	.short	0x010a
        /*06ae*/ 	.byte	0xff
	.zero		1


	//   ....[90]....
        /*06b0*/ 	.word	0x00008f90
        /*06b4*/ 	.word	0x000000ff
        /*06b8*/ 	.word	0x00000000
        /*06bc*/ 	.short	0x0101
        /*06be*/ 	.byte	0x04
	.zero		1


	//   ....[91]....
        /*06c0*/ 	.word	0x000097f0
        /*06c4*/ 	.word	0x00000000
        /*06c8*/ 	.word	0x00000000
        /*06cc*/ 	.short	0x0101
        /*06ce*/ 	.byte	0xff
	.zero		1


	//   ....[92]....
        /*06d0*/ 	.word	0x00009a80
        /*06d4*/ 	.word	0x000000ff
        /*06d8*/ 	.word	0x00000000
        /*06dc*/ 	.short	0x0101
        /*06de*/ 	.byte	0x04
	.zero		1


	//   ....[93]....
        /*06e0*/ 	.word	0x00009aa0
        /*06e4*/ 	.word	0x00000002
        /*06e8*/ 	.word	0x000000c0
        /*06ec*/ 	.short	0x010a
        /*06ee*/ 	.byte	0xff
	.zero		1


	//   ....[94]....
        /*06f0*/ 	.word	0x00009b00
        /*06f4*/ 	.word	0x00000002
        /*06f8*/ 	.word	0x00000010
        /*06fc*/ 	.short	0x010a
        /*06fe*/ 	.byte	0xff
	.zero		1


	//   ....[95]....
        /*0700*/ 	.word	0x00009b60
        /*0704*/ 	.word	0x00000002
        /*0708*/ 	.word	0x00000010
        /*070c*/ 	.short	0x010a
        /*070e*/ 	.byte	0xff
	.zero		1


	//   ....[96]....
        /*0710*/ 	.word	0x00009bb0
        /*0714*/ 	.word	0x00000002
        /*0718*/ 	.word	0x00000070
        /*071c*/ 	.short	0x010a
        /*071e*/ 	.byte	0xff
	.zero		1


	//   ....[97]....
        /*0720*/ 	.word	0x00009c10
        /*0724*/ 	.word	0x00000000
        /*0728*/ 	.word	0x00000000
        /*072c*/ 	.short	0x010a
        /*072e*/ 	.byte	0xff
	.zero		1


	//   ....[98]....
        /*0730*/ 	.word	0x00009c60
        /*0734*/ 	.word	0x00000000
        /*0738*/ 	.word	0x000000b0
        /*073c*/ 	.short	0x010a
        /*073e*/ 	.byte	0xff
	.zero		1


	//   ....[99]....
        /*0740*/ 	.word	0x00009cc0
        /*0744*/ 	.word	0x00000000
        /*0748*/ 	.word	0x00000080
        /*074c*/ 	.short	0x010a
        /*074e*/ 	.byte	0xff
	.zero		1


	//   ....[100]....
        /*0750*/ 	.word	0x00009d10
        /*0754*/ 	.word	0x00000000
        /*0758*/ 	.word	0x00000070
        /*075c*/ 	.short	0x010a
        /*075e*/ 	.byte	0xff
	.zero		1


	//   ....[101]....
        /*0760*/ 	.word	0x00009d70
        /*0764*/ 	.word	0x00000000
        /*0768*/ 	.word	0x00000080
        /*076c*/ 	.short	0x010a
        /*076e*/ 	.byte	0xff
	.zero		1


	//   ....[102]....
        /*0770*/ 	.word	0x00009dc0
        /*0774*/ 	.word	0x00000000
        /*0778*/ 	.word	0x00000070
        /*077c*/ 	.short	0x010a
        /*077e*/ 	.byte	0xff
	.zero		1


	//   ....[103]....
        /*0780*/ 	.word	0x00009e30
        /*0784*/ 	.word	0x00000002
        /*0788*/ 	.word	0x000000a0
        /*078c*/ 	.short	0x010a
        /*078e*/ 	.byte	0xff
	.zero		1


	//   ....[104]....
        /*0790*/ 	.word	0x00009e90
        /*0794*/ 	.word	0x00000000
        /*0798*/ 	.word	0x00000000
        /*079c*/ 	.short	0x010a
        /*079e*/ 	.byte	0xff
	.zero		1


	//   ....[105]....
        /*07a0*/ 	.word	0x00009ef0
        /*07a4*/ 	.word	0x00000000
        /*07a8*/ 	.word	0x00000000
        /*07ac*/ 	.short	0x010a
        /*07ae*/ 	.byte	0xff
	.zero		1


	//   ....[106]....
        /*07b0*/ 	.word	0x00009f50
        /*07b4*/ 	.word	0x00000000
        /*07b8*/ 	.word	0x00000000
        /*07bc*/ 	.short	0x010a
        /*07be*/ 	.byte	0xff
	.zero		1


	//   ....[107]....
        /*07c0*/ 	.word	0x00009fa0
        /*07c4*/ 	.word	0x00000000
        /*07c8*/ 	.word	0x00000070
        /*07cc*/ 	.short	0x010a
        /*07ce*/ 	.byte	0xff
	.zero		1


	//   ....[108]....
        /*07d0*/ 	.word	0x0000a000
        /*07d4*/ 	.word	0x00000000
        /*07d8*/ 	.word	0x00000068
        /*07dc*/ 	.short	0x010a
        /*07de*/ 	.byte	0xff
	.zero		1


	//   ....[109]....
        /*07e0*/ 	.word	0x0000a060
        /*07e4*/ 	.word	0x00000000
        /*07e8*/ 	.word	0x00000040
        /*07ec*/ 	.short	0x010a
        /*07ee*/ 	.byte	0xff
	.zero		1


	//   ....[110]....
        /*07f0*/ 	.word	0x0000a0c0
        /*07f4*/ 	.word	0x00000000
        /*07f8*/ 	.word	0x00000048
        /*07fc*/ 	.short	0x010a
        /*07fe*/ 	.byte	0xff
	.zero		1


	//   ....[111]....
        /*0800*/ 	.word	0x0000a120
        /*0804*/ 	.word	0x00000000
        /*0808*/ 	.word	0x00000050
        /*080c*/ 	.short	0x010a
        /*080e*/ 	.byte	0xff
	.zero		1


	//   ....[112]....
        /*0810*/ 	.word	0x0000a180
        /*0814*/ 	.word	0x00000000
        /*0818*/ 	.word	0x00000058
        /*081c*/ 	.short	0x010a
        /*081e*/ 	.byte	0xff
	.zero		1


	//   ....[113]....
        /*0820*/ 	.word	0x0000a1e0
        /*0824*/ 	.word	0x00000000
        /*0828*/ 	.word	0x00000040
        /*082c*/ 	.short	0x010a
        /*082e*/ 	.byte	0xff
	.zero		1


	//   ....[114]....
        /*0830*/ 	.word	0x0000a240
        /*0834*/ 	.word	0x00000000
        /*0838*/ 	.word	0x00000048
        /*083c*/ 	.short	0x010a
        /*083e*/ 	.byte	0xff
	.zero		1


	//   ....[115]....
        /*0840*/ 	.word	0x0000a2a0
        /*0844*/ 	.word	0x00000000
        /*0848*/ 	.word	0x00000050
        /*084c*/ 	.short	0x010a
        /*084e*/ 	.byte	0xff
	.zero		1


	//   ....[116]....
        /*0850*/ 	.word	0x0000a2f0
        /*0854*/ 	.word	0x00000000
        /*0858*/ 	.word	0x00000070
        /*085c*/ 	.short	0x010a
        /*085e*/ 	.byte	0xff
	.zero		1


	//   ....[117]....
        /*0860*/ 	.word	0x0000a350
        /*0864*/ 	.word	0x00000002
        /*0868*/ 	.word	0x00000020
        /*086c*/ 	.short	0x010a
        /*086e*/ 	.byte	0xff
	.zero		1


	//   ....[118]....
        /*0870*/ 	.word	0x0000a3a0
        /*0874*/ 	.word	0x00000040
        /*0878*/ 	.word	0x00000090
        /*087c*/ 	.short	0x010a
        /*087e*/ 	.byte	0xff
	.zero		1


	//   ....[119]....
        /*0880*/ 	.word	0x0000a3f0
        /*0884*/ 	.word	0x00000002
        /*0888*/ 	.word	0x00000020
        /*088c*/ 	.short	0x010a
        /*088e*/ 	.byte	0xff
	.zero		1


	//   ....[120]....
        /*0890*/ 	.word	0x0000a440
        /*0894*/ 	.word	0x00000000
        /*0898*/ 	.word	0x00000020
        /*089c*/ 	.short	0x010a
        /*089e*/ 	.byte	0xff
	.zero		1


	//   ....[121]....
        /*08a0*/ 	.word	0x0000a490
        /*08a4*/ 	.word	0x00000000
        /*08a8*/ 	.word	0x00000020
        /*08ac*/ 	.short	0x010a
        /*08ae*/ 	.byte	0xff
	.zero		1


	//----- nvinfo : EIATTR_NUM_MBARRIERS
	.align		4
.L_47:
        /*08b0*/ 	.byte	0x03, 0x38
        /*08b2*/ 	.short	0x001a


	//----- nvinfo : EIATTR_EXIT_INSTR_OFFSETS
	.align		4
        /*08b4*/ 	.byte	0x04, 0x1c
        /*08b6*/ 	.short	(.L_49 - .L_48)


	//   ....[0]....
.L_48:
        /*08b8*/ 	.word	0x00002bb0


	//   ....[1]....
        /*08bc*/ 	.word	0x000030a0


	//   ....[2]....
        /*08c0*/ 	.word	0x00003100


	//   ....[3]....
        /*08c4*/ 	.word	0x00004770


	//   ....[4]....
        /*08c8*/ 	.word	0x00005770


	//   ....[5]....
        /*08cc*/ 	.word	0x000057b0


	//   ....[6]....
        /*08d0*/ 	.word	0x00009970


	//   ....[7]....
        /*08d4*/ 	.word	0x000099f0


	//   ....[8]....
        /*08d8*/ 	.word	0x00009a20


	//   ....[9]....
        /*08dc*/ 	.word	0x00009a90


	//----- nvinfo : EIATTR_MAX_THREADS
	.align		4
.L_49:
        /*08e0*/ 	.byte	0x04, 0x05
        /*08e2*/ 	.short	(.L_51 - .L_50)
.L_50:
        /*08e4*/ 	.word	0x00000100
        /*08e8*/ 	.word	0x00000001
        /*08ec*/ 	.word	0x00000001


	//----- nvinfo : EIATTR_CRS_STACK_SIZE
	.align		4
.L_51:
        /*08f0*/ 	.byte	0x04, 0x1e
        /*08f2*/ 	.short	(.L_53 - .L_52)
.L_52:
        /*08f4*/ 	.word	0x00000000


	//----- nvinfo : EIATTR_CBANK_PARAM_SIZE
	.align		4
.L_53:
        /*08f8*/ 	.byte	0x03, 0x19
        /*08fa*/ 	.short	0x0c00


	//----- nvinfo : EIATTR_PARAM_CBANK
	.align		4
        /*08fc*/ 	.byte	0x04, 0x0a
        /*08fe*/ 	.short	(.L_55 - .L_54)
	.align		4
.L_54:
        /*0900*/ 	.word	index@(.nv.constant0._ZN7cutlass13device_kernelINS_4gemm6kernel13GemmUniversalIN4cute5tupleIJiiiiEEENS1_10collective13CollectiveMmaINS1_46MainloopSm100TmaUmmaWarpSpecializedBlockScaledILi2ELi2ELi2ENS5_IJNS4_1CILi1EEENSA_ILi4EEESB_EEEEENS5_IJNSA_ILi128EEESF_NSA_ILi256EEEEEENS5_IJNS_12float_e4m3_tENS_13float_ue8m0_tEEEENS5_IJNS5_IJlSB_lEEENS4_6LayoutINS5_IJNS5_IJNS5_IJNSA_ILi32EEESC_EEEiEEESP_NS5_IJSB_iEEEEEENS5_IJNS5_IJNS5_IJNSA_ILi16EEESC_EEEiEEENS5_IJNS5_IJNSA_ILi0EEESB_EEENSA_ILi512EEEEEENS5_IJSV_iEEEEEEEEEEESK_S12_NS4_8TiledMMAINS4_8MMA_AtomIJNS4_21SM100_MMA_MXF8F6F4_SSISI_SI_fSJ_Li128ELi128ELNS4_4UMMA5MajorE0ELS17_0ELNS16_7ScaleInE0ELS18_0EEEEEENSM_INS5_IJSB_SB_SB_EEENS5_IJSV_SV_SV_EEEEENS5_IJNS4_10UnderscoreES1E_S1E_EEEEENS5_IJNS4_23SM90_TMA_LOAD_MULTICASTES1H_EEENS5_IJNS4_14ComposedLayoutINS4_7SwizzleILi3ELi4ELi3EEENS4_18smem_ptr_flag_bitsILi8EEENSM_INS5_IJNSA_ILi8EEESF_EEENS5_IJSF_SB_EEEEEEENSM_INS5_IJNS5_IJNS5_IJSO_SB_EEENS5_IJSN_SB_EEEEEESB_NS5_IJSC_NSA_ILi2EEEEEEEEENS5_IJNS5_IJNS5_IJST_SX_EEESW_EEESV_NS5_IJSB_SX_EEEEEEEEEEEvNS4_8identityENS5_IJNS4_13SM90_TMA_LOADES26_EEES24_vS25_EENS_8epilogue10collective18CollectiveEpilogueINS29_23Sm100TmaWarpSpecializedILi4ELi2ELi32ELb1ELb0EEEJSH_NS5_IJNSM_ISF_SB_EENSM_ISN_SB_EEEEENS_10bfloat16_tESL_S2H_SL_NS29_6fusion15FusionCallbacksIS2D_NS2I_17LinearCombinationIS2H_fS2H_fLNS_15FloatRoundStyleE2EEESH_S2G_JEEENS4_5SM1004TMEM4LOAD26SM100_TMEM_LOAD_32dp32b32xES26_NS1J_INS1K_ILi2ELi4ELi3EEENS1M_ILi16EEENSM_INS5_IJS1O_SN_EEES1U_EEEENS4_39AutoVectorizingCopyWithAssumedAlignmentILi128EEENS4_14SM90_TMA_STOREES2W_S2Y_S2Y_EEEvvEEEEvNT_6ParamsE)
        /*0904*/ 	.short	0x0380
        /*0906*/ 	.short	0x0c00


	//----- nvinfo : EIATTR_SW_WAR
	.align		4
.L_55:
        /*0908*/ 	.byte	0x04, 0x36
        /*090a*/ 	.short	(.L_57 - .L_56)
.L_56:
        /*090c*/ 	.word	0x00000008
.L_57:


//--------------------- .nv.callgraph             --------------------------
	.section	.nv.callgraph,"",@"SHT_CUDA_CALLGRAPH"
	.align	4
	.sectionentsize	8
	.align		4
        /*0000*/ 	.word	0x00000000
	.align		4
        /*0004*/ 	.word	0xffffffff
	.align		4
        /*0008*/ 	.word	index@(_ZN7cutlass13device_kernelINS_4gemm6kernel13GemmUniversalIN4cute5tupleIJiiiiEEENS1_10collective13CollectiveMmaINS1_46MainloopSm100TmaUmmaWarpSpecializedBlockScaledILi2ELi2ELi2ENS5_IJNS4_1CILi1EEENSA_ILi4EEESB_EEEEENS5_IJNSA_ILi128EEESF_NSA_ILi256EEEEEENS5_IJNS_12float_e4m3_tENS_13float_ue8m0_tEEEENS5_IJNS5_IJlSB_lEEENS4_6LayoutINS5_IJNS5_IJNS5_IJNSA_ILi32EEESC_EEEiEEESP_NS5_IJSB_iEEEEEENS5_IJNS5_IJNS5_IJNSA_ILi16EEESC_EEEiEEENS5_IJNS5_IJNSA_ILi0EEESB_EEENSA_ILi512EEEEEENS5_IJSV_iEEEEEEEEEEESK_S12_NS4_8TiledMMAINS4_8MMA_AtomIJNS4_21SM100_MMA_MXF8F6F4_SSISI_SI_fSJ_Li128ELi128ELNS4_4UMMA5MajorE0ELS17_0ELNS16_7ScaleInE0ELS18_0EEEEEENSM_INS5_IJSB_SB_SB_EEENS5_IJSV_SV_SV_EEEEENS5_IJNS4_10UnderscoreES1E_S1E_EEEEENS5_IJNS4_23SM90_TMA_LOAD_MULTICASTES1H_EEENS5_IJNS4_14ComposedLayoutINS4_7SwizzleILi3ELi4ELi3EEENS4_18smem_ptr_flag_bitsILi8EEENSM_INS5_IJNSA_ILi8EEESF_EEENS5_IJSF_SB_EEEEEEENSM_INS5_IJNS5_IJNS5_IJSO_SB_EEENS5_IJSN_SB_EEEEEESB_NS5_IJSC_NSA_ILi2EEEEEEEEENS5_IJNS5_IJNS5_IJST_SX_EEESW_EEESV_NS5_IJSB_SX_EEEEEEEEEEEvNS4_8identityENS5_IJNS4_13SM90_TMA_LOADES26_EEES24_vS25_EENS_8epilogue10collective18CollectiveEpilogueINS29_23Sm100TmaWarpSpecializedILi4ELi2ELi32ELb1ELb0EEEJSH_NS5_IJNSM_ISF_SB_EENSM_ISN_SB_EEEEENS_10bfloat16_tESL_S2H_SL_NS29_6fusion15FusionCallbacksIS2D_NS2I_17LinearCombinationIS2H_fS2H_fLNS_15FloatRoundStyleE2EEESH_S2G_JEEENS4_5SM1004TMEM4LOAD26SM100_TMEM_LOAD_32dp32b32xES26_NS1J_INS1K_ILi2ELi4ELi3EEENS1M_ILi16EEENSM_INS5_IJS1O_SN_EEES1U_EEEENS4_39AutoVectorizingCopyWithAssumedAlignmentILi128EEENS4_14SM90_TMA_STOREES2W_S2Y_S2Y_EEEvvEEEEvNT_6ParamsE)
	.align		4
        /*000c*/ 	.word	index@(__assertfail)
	.align		4
        /*0010*/ 	.word	0x00000000
	.align		4
        /*0014*/ 	.word	0xfffffffe
	.align		4
        /*0018*/ 	.word	0x00000000
	.align		4
        /*001c*/ 	.word	0xfffffffd
	.align		4
        /*0020*/ 	.word	0x00000000
	.align		4
        /*0024*/ 	.word	0xfffffffc


//--------------------- .nv.constant4             --------------------------
	.section	.nv.constant4,"a",@progbits
	.align	8
	.align		8
.nv.constant4:
        /*0000*/ 	.dword	__assertfail
	.align		8
        /*0008*/ 	.dword	__unnamed_1
	.align		8
        /*0010*/ 	.dword	__unnamed_2
	.align		8
        /*0018*/ 	.dword	_ZN40_INTERNAL_dda6118b_4_k_cu_ff7e441d_357934cuda3std3__45__cpo5beginE
	.align		8
        /*0020*/ 	.dword	_ZN40_INTERNAL_dda6118b_4_k_cu_ff7e441d_357934cuda3std3__45__cpo3endE
	.align		8
        /*0028*/ 	.dword	_ZN40_INTERNAL_dda6118b_4_k_cu_ff7e441d_357934cuda3std3__45__cpo6cbeginE
	.align		8
        /*0030*/ 	.dword	_ZN40_INTERNAL_dda6118b_4_k_cu_ff7e441d_357934cuda3std3__45__cpo4cendE
	.align		8
        /*0038*/ 	.dword	_ZN40_INTERNAL_dda6118b_4_k_cu_ff7e441d_357934cuda3std3__442_GLOBAL__N__dda6118b_4_k_cu_ff7e441d_357936ignoreE
	.align		8
        /*0040*/ 	.dword	_ZN40_INTERNAL_dda6118b_4_k_cu_ff7e441d_357934cuda3std3__419piecewise_constructE
	.align		8
        /*0048*/ 	.dword	_ZN40_INTERNAL_dda6118b_4_k_cu_ff7e441d_357934cuda3std3__48in_placeE
	.align		8
        /*0050*/ 	.dword	_ZN40_INTERNAL_dda6118b_4_k_cu_ff7e441d_357934cuda3std6ranges3__45__cpo4swapE
	.align		8
        /*0058*/ 	.dword	_ZN40_INTERNAL_dda6118b_4_k_cu_ff7e441d_357934cuda3std6ranges3__45__cpo9iter_moveE
	.align		8
        /*0060*/ 	.dword	_ZN40_INTERNAL_dda6118b_4_k_cu_ff7e441d_357934cute7productE
	.align		8
        /*0068*/ 	.dword	_ZN40_INTERNAL_dda6118b_4_k_cu_ff7e441d_357934cute1_E
	.align		8
        /*0070*/ 	.dword	$str$25
	.align		8
        /*0078*/ 	.dword	$str$26
	.align		8
        /*0080*/ 	.dword	$str$27
	.align		8
        /*0088*/ 	.dword	$str$28


//--------------------- .text._ZN7cutlass13device_kernelINS_4gemm6kernel13GemmUniversalIN4cute5tupleIJiiiiEEENS1_10collective13CollectiveMmaINS1_46MainloopSm100TmaUmmaWarpSpecializedBlockScaledILi2ELi2ELi2ENS5_IJNS4_1CILi1EEENSA_ILi4EEESB_EEEEENS5_IJNSA_ILi128EEESF_NSA_ILi256EEEEEENS5_IJNS_12float_e4m3_tENS_13float_ue8m0_tEEEENS5_IJNS5_IJlSB_lEEENS4_6LayoutINS5_IJNS5_IJNS5_IJNSA_ILi32EEESC_EEEiEEESP_NS5_IJSB_iEEEEEENS5_IJNS5_IJNS5_IJNSA_ILi16EEESC_EEEiEEENS5_IJNS5_IJNSA_ILi0EEESB_EEENSA_ILi512EEEEEENS5_IJSV_iEEEEEEEEEEESK_S12_NS4_8TiledMMAINS4_8MMA_AtomIJNS4_21SM100_MMA_MXF8F6F4_SSISI_SI_fSJ_Li128ELi128ELNS4_4UMMA5MajorE0ELS17_0ELNS16_7ScaleInE0ELS18_0EEEEEENSM_INS5_IJSB_SB_SB_EEENS5_IJSV_SV_SV_EEEEENS5_IJNS4_10UnderscoreES1E_S1E_EEEEENS5_IJNS4_23SM90_TMA_LOAD_MULTICASTES1H_EEENS5_IJNS4_14ComposedLayoutINS4_7SwizzleILi3ELi4ELi3EEENS4_18smem_ptr_flag_bitsILi8EEENSM_INS5_IJNSA_ILi8EEESF_EEENS5_IJSF_SB_EEEEEEENSM_INS5_IJNS5_IJNS5_IJSO_SB_EEENS5_IJSN_SB_EEEEEESB_NS5_IJSC_NSA_ILi2EEEEEEEEENS5_IJNS5_IJNS5_IJST_SX_EEESW_EEESV_NS5_IJSB_SX_EEEEEEEEEEEvNS4_8identityENS5_IJNS4_13SM90_TMA_LOADES26_EEES24_vS25_EENS_8epilogue10collective18CollectiveEpilogueINS29_23Sm100TmaWarpSpecializedILi4ELi2ELi32ELb1ELb0EEEJSH_NS5_IJNSM_ISF_SB_EENSM_ISN_SB_EEEEENS_10bfloat16_tESL_S2H_SL_NS29_6fusion15FusionCallbacksIS2D_NS2I_17LinearCombinationIS2H_fS2H_fLNS_15FloatRoundStyleE2EEESH_S2G_JEEENS4_5SM1004TMEM4LOAD26SM100_TMEM_LOAD_32dp32b32xES26_NS1J_INS1K_ILi2ELi4ELi3EEENS1M_ILi16EEENSM_INS5_IJS1O_SN_EEES1U_EEEENS4_39AutoVectorizingCopyWithAssumedAlignmentILi128EEENS4_14SM90_TMA_STOREES2W_S2Y_S2Y_EEEvvEEEEvNT_6ParamsE --------------------------
	.section	.text._ZN7cutlass13device_kernelINS_4gemm6kernel13GemmUniversalIN4cute5tupleIJiiiiEEENS1_10collective13CollectiveMmaINS1_46MainloopSm100TmaUmmaWarpSpecializedBlockScaledILi2ELi2ELi2ENS5_IJNS4_1CILi1EEENSA_ILi4EEESB_EEEEENS5_IJNSA_ILi128EEESF_NSA_ILi256EEEEEENS5_IJNS_12float_e4m3_tENS_13float_ue8m0_tEEEENS5_IJNS5_IJlSB_lEEENS4_6LayoutINS5_IJNS5_IJNS5_IJNSA_ILi32EEESC_EEEiEEESP_NS5_IJSB_iEEEEEENS5_IJNS5_IJNS5_IJNSA_ILi16EEESC_EEEiEEENS5_IJNS5_IJNSA_ILi0EEESB_EEENSA_ILi512EEEEEENS5_IJSV_iEEEEEEEEEEESK_S12_NS4_8TiledMMAINS4_8MMA_AtomIJNS4_21SM100_MMA_MXF8F6F4_SSISI_SI_fSJ_Li128ELi128ELNS4_4UMMA5MajorE0ELS17_0ELNS16_7ScaleInE0ELS18_0EEEEEENSM_INS5_IJSB_SB_SB_EEENS5_IJSV_SV_SV_EEEEENS5_IJNS4_10UnderscoreES1E_S1E_EEEEENS5_IJNS4_23SM90_TMA_LOAD_MULTICASTES1H_EEENS5_IJNS4_14ComposedLayoutINS4_7SwizzleILi3ELi4ELi3EEENS4_18smem_ptr_flag_bitsILi8EEENSM_INS5_IJNSA_ILi8EEESF_EEENS5_IJSF_SB_EEEEEEENSM_INS5_IJNS5_IJNS5_IJSO_SB_EEENS5_IJSN_SB_EEEEEESB_NS5_IJSC_NSA_ILi2EEEEEEEEENS5_IJNS5_IJNS5_IJST_SX_EEESW_EEESV_NS5_IJSB_SX_EEEEEEEEEEEvNS4_8identityENS5_IJNS4_13SM90_TMA_LOADES26_EEES24_vS25_EENS_8epilogue10collective18CollectiveEpilogueINS29_23Sm100TmaWarpSpecializedILi4ELi2ELi32ELb1ELb0EEEJSH_NS5_IJNSM_ISF_SB_EENSM_ISN_SB_EEEEENS_10bfloat16_tESL_S2H_SL_NS29_6fusion15FusionCallbacksIS2D_NS2I_17LinearCombinationIS2H_fS2H_fLNS_15FloatRoundStyleE2EEESH_S2G_JEEENS4_5SM1004TMEM4LOAD26SM100_TMEM_LOAD_32dp32b32xES26_NS1J_INS1K_ILi2ELi4ELi3EEENS1M_ILi16EEENSM_INS5_IJS1O_SN_EEES1U_EEEENS4_39AutoVectorizingCopyWithAssumedAlignmentILi128EEENS4_14SM90_TMA_STOREES2W_S2Y_S2Y_EEEvvEEEEvNT_6ParamsE,"ax",@progbits
	.align	128
.text._ZN7cutlass13device_kernelINS_4gemm6kernel13GemmUniversalIN4cute5tupleIJiiiiEEENS1_10collective13CollectiveMmaINS1_46MainloopSm100TmaUmmaWarpSpecializedBlockScaledILi2ELi2ELi2ENS5_IJNS4_1CILi1EEENSA_ILi4EEESB_EEEEENS5_IJNSA_ILi128EEESF_NSA_ILi256EEEEEENS5_IJNS_12float_e4m3_tENS_13float_ue8m0_tEEEENS5_IJNS5_IJlSB_lEEENS4_6LayoutINS5_IJNS5_IJNS5_IJNSA_ILi32EEESC_EEEiEEESP_NS5_IJSB_iEEEEEENS5_IJNS5_IJNS5_IJNSA_ILi16EEESC_EEEiEEENS5_IJNS5_IJNSA_ILi0EEESB_EEENSA_ILi512EEEEEENS5_IJSV_iEEEEEEEEEEESK_S12_NS4_8TiledMMAINS4_8MMA_AtomIJNS4_21SM100_MMA_MXF8F6F4_SSISI_SI_fSJ_Li128ELi128ELNS4_4UMMA5MajorE0ELS17_0ELNS16_7ScaleInE0ELS18_0EEEEEENSM_INS5_IJSB_SB_SB_EEENS5_IJSV_SV_SV_EEEEENS5_IJNS4_10UnderscoreES1E_S1E_EEEEENS5_IJNS4_23SM90_TMA_LOAD_MULTICASTES1H_EEENS5_IJNS4_14ComposedLayoutINS4_7SwizzleILi3ELi4ELi3EEENS4_18smem_ptr_flag_bitsILi8EEENSM_INS5_IJNSA_ILi8EEESF_EEENS5_IJSF_SB_EEEEEEENSM_INS5_IJNS5_IJNS5_IJSO_SB_EEENS5_IJSN_SB_EEEEEESB_NS5_IJSC_NSA_ILi2EEEEEEEEENS5_IJNS5_IJNS5_IJST_SX_EEESW_EEESV_NS5_IJSB_SX_EEEEEEEEEEEvNS4_8identityENS5_IJNS4_13SM90_TMA_LOADES26_EEES24_vS25_EENS_8epilogue10collective18CollectiveEpilogueINS29_23Sm100TmaWarpSpecializedILi4ELi2ELi32ELb1ELb0EEEJSH_NS5_IJNSM_ISF_SB_EENSM_ISN_SB_EEEEENS_10bfloat16_tESL_S2H_SL_NS29_6fusion15FusionCallbacksIS2D_NS2I_17LinearCombinationIS2H_fS2H_fLNS_15FloatRoundStyleE2EEESH_S2G_JEEENS4_5SM1004TMEM4LOAD26SM100_TMEM_LOAD_32dp32b32xES26_NS1J_INS1K_ILi2ELi4ELi3EEENS1M_ILi16EEENSM_INS5_IJS1O_SN_EEES1U_EEEENS4_39AutoVectorizingCopyWithAssumedAlignmentILi128EEENS4_14SM90_TMA_STOREES2W_S2Y_S2Y_EEEvvEEEEvNT_6ParamsE:
        .type           _ZN7cutlass13device_kernelINS_4gemm6kernel13GemmUniversalIN4cute5tupleIJiiiiEEENS1_10collective13CollectiveMmaINS1_46MainloopSm100TmaUmmaWarpSpecializedBlockScaledILi2ELi2ELi2ENS5_IJNS4_1CILi1EEENSA_ILi4EEESB_EEEEENS5_IJNSA_ILi128EEESF_NSA_ILi256EEEEEENS5_IJNS_12float_e4m3_tENS_13float_ue8m0_tEEEENS5_IJNS5_IJlSB_lEEENS4_6LayoutINS5_IJNS5_IJNS5_IJNSA_ILi32EEESC_EEEiEEESP_NS5_IJSB_iEEEEEENS5_IJNS5_IJNS5_IJNSA_ILi16EEESC_EEEiEEENS5_IJNS5_IJNSA_ILi0EEESB_EEENSA_ILi512EEEEEENS5_IJSV_iEEEEEEEEEEESK_S12_NS4_8TiledMMAINS4_8MMA_AtomIJNS4_21SM100_MMA_MXF8F6F4_SSISI_SI_fSJ_Li128ELi128ELNS4_4UMMA5MajorE0ELS17_0ELNS16_7ScaleInE0ELS18_0EEEEEENSM_INS5_IJSB_SB_SB_EEENS5_IJSV_SV_SV_EEEEENS5_IJNS4_10UnderscoreES1E_S1E_EEEEENS5_IJNS4_23SM90_TMA_LOAD_MULTICASTES1H_EEENS5_IJNS4_14ComposedLayoutINS4_7SwizzleILi3ELi4ELi3EEENS4_18smem_ptr_flag_bitsILi8EEENSM_INS5_IJNSA_ILi8EEESF_EEENS5_IJSF_SB_EEEEEEENSM_INS5_IJNS5_IJNS5_IJSO_SB_EEENS5_IJSN_SB_EEEEEESB_NS5_IJSC_NSA_ILi2EEEEEEEEENS5_IJNS5_IJNS5_IJST_SX_EEESW_EEESV_NS5_IJSB_SX_EEEEEEEEEEEvNS4_8identityENS5_IJNS4_13SM90_TMA_LOADES26_EEES24_vS25_EENS_8epilogue10collective18CollectiveEpilogueINS29_23Sm100TmaWarpSpecializedILi4ELi2ELi32ELb1ELb0EEEJSH_NS5_IJNSM_ISF_SB_EENSM_ISN_SB_EEEEENS_10bfloat16_tESL_S2H_SL_NS29_6fusion15FusionCallbacksIS2D_NS2I_17LinearCombinationIS2H_fS2H_fLNS_15FloatRoundStyleE2EEESH_S2G_JEEENS4_5SM1004TMEM4LOAD26SM100_TMEM_LOAD_32dp32b32xES26_NS1J_INS1K_ILi2ELi4ELi3EEENS1M_ILi16EEENSM_INS5_IJS1O_SN_EEES1U_EEEENS4_39AutoVectorizingCopyWithAssumedAlignmentILi128EEENS4_14SM90_TMA_STOREES2W_S2Y_S2Y_EEEvvEEEEvNT_6ParamsE,@function
        .size           _ZN7cutlass13device_kernelINS_4gemm6kernel13GemmUniversalIN4cute5tupleIJiiiiEEENS1_10collective13CollectiveMmaINS1_46MainloopSm100TmaUmmaWarpSpecializedBlockScaledILi2ELi2ELi2ENS5_IJNS4_1CILi1EEENSA_ILi4EEESB_EEEEENS5_IJNSA_ILi128EEESF_NSA_ILi256EEEEEENS5_IJNS_12float_e4m3_tENS_13float_ue8m0_tEEEENS5_IJNS5_IJlSB_lEEENS4_6LayoutINS5_IJNS5_IJNS5_IJNSA_ILi32EEESC_EEEiEEESP_NS5_IJSB_iEEEEEENS5_IJNS5_IJNS5_IJNSA_ILi16EEESC_EEEiEEENS5_IJNS5_IJNSA_ILi0EEESB_EEENSA_ILi512EEEEEENS5_IJSV_iEEEEEEEEEEESK_S12_NS4_8TiledMMAINS4_8MMA_AtomIJNS4_21SM100_MMA_MXF8F6F4_SSISI_SI_fSJ_Li128ELi128ELNS4_4UMMA5MajorE0ELS17_0ELNS16_7ScaleInE0ELS18_0EEEEEENSM_INS5_IJSB_SB_SB_EEENS5_IJSV_SV_SV_EEEEENS5_IJNS4_10UnderscoreES1E_S1E_EEEEENS5_IJNS4_23SM90_TMA_LOAD_MULTICASTES1H_EEENS5_IJNS4_14ComposedLayoutINS4_7SwizzleILi3ELi4ELi3EEENS4_18smem_ptr_flag_bitsILi8EEENSM_INS5_IJNSA_ILi8EEESF_EEENS5_IJSF_SB_EEEEEEENSM_INS5_IJNS5_IJNS5_IJSO_SB_EEENS5_IJSN_SB_EEEEEESB_NS5_IJSC_NSA_ILi2EEEEEEEEENS5_IJNS5_IJNS5_IJST_SX_EEESW_EEESV_NS5_IJSB_SX_EEEEEEEEEEEvNS4_8identityENS5_IJNS4_13SM90_TMA_LOADES26_EEES24_vS25_EENS_8epilogue10collective18CollectiveEpilogueINS29_23Sm100TmaWarpSpecializedILi4ELi2ELi32ELb1ELb0EEEJSH_NS5_IJNSM_ISF_SB_EENSM_ISN_SB_EEEEENS_10bfloat16_tESL_S2H_SL_NS29_6fusion15FusionCallbacksIS2D_NS2I_17LinearCombinationIS2H_fS2H_fLNS_15FloatRoundStyleE2EEESH_S2G_JEEENS4_5SM1004TMEM4LOAD26SM100_TMEM_LOAD_32dp32b32xES26_NS1J_INS1K_ILi2ELi4ELi3EEENS1M_ILi16EEENSM_INS5_IJS1O_SN_EEES1U_EEEENS4_39AutoVectorizingCopyWithAssumedAlignmentILi128EEENS4_14SM90_TMA_STOREES2W_S2Y_S2Y_EEEvvEEEEvNT_6ParamsE,(.L_x_175 - _ZN7cutlass13device_kernelINS_4gemm6kernel13GemmUniversalIN4cute5tupleIJiiiiEEENS1_10collective13CollectiveMmaINS1_46MainloopSm100TmaUmmaWarpSpecializedBlockScaledILi2ELi2ELi2ENS5_IJNS4_1CILi1EEENSA_ILi4EEESB_EEEEENS5_IJNSA_ILi128EEESF_NSA_ILi256EEEEEENS5_IJNS_12float_e4m3_tENS_13float_ue8m0_tEEEENS5_IJNS5_IJlSB_lEEENS4_6LayoutINS5_IJNS5_IJNS5_IJNSA_ILi32EEESC_EEEiEEESP_NS5_IJSB_iEEEEEENS5_IJNS5_IJNS5_IJNSA_ILi16EEESC_EEEiEEENS5_IJNS5_IJNSA_ILi0EEESB_EEENSA_ILi512EEEEEENS5_IJSV_iEEEEEEEEEEESK_S12_NS4_8TiledMMAINS4_8MMA_AtomIJNS4_21SM100_MMA_MXF8F6F4_SSISI_SI_fSJ_Li128ELi128ELNS4_4UMMA5MajorE0ELS17_0ELNS16_7ScaleInE0ELS18_0EEEEEENSM_INS5_IJSB_SB_SB_EEENS5_IJSV_SV_SV_EEEEENS5_IJNS4_10UnderscoreES1E_S1E_EEEEENS5_IJNS4_23SM90_TMA_LOAD_MULTICASTES1H_EEENS5_IJNS4_14ComposedLayoutINS4_7SwizzleILi3ELi4ELi3EEENS4_18smem_ptr_flag_bitsILi8EEENSM_INS5_IJNSA_ILi8EEESF_EEENS5_IJSF_SB_EEEEEEENSM_INS5_IJNS5_IJNS5_IJSO_SB_EEENS5_IJSN_SB_EEEEEESB_NS5_IJSC_NSA_ILi2EEEEEEEEENS5_IJNS5_IJNS5_IJST_SX_EEESW_EEESV_NS5_IJSB_SX_EEEEEEEEEEEvNS4_8identityENS5_IJNS4_13SM90_TMA_LOADES26_EEES24_vS25_EENS_8epilogue10collective18CollectiveEpilogueINS29_23Sm100TmaWarpSpecializedILi4ELi2ELi32ELb1ELb0EEEJSH_NS5_IJNSM_ISF_SB_EENSM_ISN_SB_EEEEENS_10bfloat16_tESL_S2H_SL_NS29_6fusion15FusionCallbacksIS2D_NS2I_17LinearCombinationIS2H_fS2H_fLNS_15FloatRoundStyleE2EEESH_S2G_JEEENS4_5SM1004TMEM4LOAD26SM100_TMEM_LOAD_32dp32b32xES26_NS1J_INS1K_ILi2ELi4ELi3EEENS1M_ILi16EEENSM_INS5_IJS1O_SN_EEES1U_EEEENS4_39AutoVectorizingCopyWithAssumedAlignmentILi128EEENS4_14SM90_TMA_STOREES2W_S2Y_S2Y_EEEvvEEEEvNT_6ParamsE)
        .other          _ZN7cutlass13device_kernelINS_4gemm6kernel13GemmUniversalIN4cute5tupleIJiiiiEEENS1_10collective13CollectiveMmaINS1_46MainloopSm100TmaUmmaWarpSpecializedBlockScaledILi2ELi2ELi2ENS5_IJNS4_1CILi1EEENSA_ILi4EEESB_EEEEENS5_IJNSA_ILi128EEESF_NSA_ILi256EEEEEENS5_IJNS_12float_e4m3_tENS_13float_ue8m0_tEEEENS5_IJNS5_IJlSB_lEEENS4_6LayoutINS5_IJNS5_IJNS5_IJNSA_ILi32EEESC_EEEiEEESP_NS5_IJSB_iEEEEEENS5_IJNS5_IJNS5_IJNSA_ILi16EEESC_EEEiEEENS5_IJNS5_IJNSA_ILi0EEESB_EEENSA_ILi512EEEEEENS5_IJSV_iEEEEEEEEEEESK_S12_NS4_8TiledMMAINS4_8MMA_AtomIJNS4_21SM100_MMA_MXF8F6F4_SSISI_SI_fSJ_Li128ELi128ELNS4_4UMMA5MajorE0ELS17_0ELNS16_7ScaleInE0ELS18_0EEEEEENSM_INS5_IJSB_SB_SB_EEENS5_IJSV_SV_SV_EEEEENS5_IJNS4_10UnderscoreES1E_S1E_EEEEENS5_IJNS4_23SM90_TMA_LOAD_MULTICASTES1H_EEENS5_IJNS4_14ComposedLayoutINS4_7SwizzleILi3ELi4ELi3EEENS4_18smem_ptr_flag_bitsILi8EEENSM_INS5_IJNSA_ILi8EEESF_EEENS5_IJSF_SB_EEEEEEENSM_INS5_IJNS5_IJNS5_IJSO_SB_EEENS5_IJSN_SB_EEEEEESB_NS5_IJSC_NSA_ILi2EEEEEEEEENS5_IJNS5_IJNS5_IJST_SX_EEESW_EEESV_NS5_IJSB_SX_EEEEEEEEEEEvNS4_8identityENS5_IJNS4_13SM90_TMA_LOADES26_EEES24_vS25_EENS_8epilogue10collective18CollectiveEpilogueINS29_23Sm100TmaWarpSpecializedILi4ELi2ELi32ELb1ELb0EEEJSH_NS5_IJNSM_ISF_SB_EENSM_ISN_SB_EEEEENS_10bfloat16_tESL_S2H_SL_NS29_6fusion15FusionCallbacksIS2D_NS2I_17LinearCombinationIS2H_fS2H_fLNS_15FloatRoundStyleE2EEESH_S2G_JEEENS4_5SM1004TMEM4LOAD26SM100_TMEM_LOAD_32dp32b32xES26_NS1J_INS1K_ILi2ELi4ELi3EEENS1M_ILi16EEENSM_INS5_IJS1O_SN_EEES1U_EEEENS4_39AutoVectorizingCopyWithAssumedAlignmentILi128EEENS4_14SM90_TMA_STOREES2W_S2Y_S2Y_EEEvvEEEEvNT_6ParamsE,@"STO_CUDA_ENTRY STV_DEFAULT"
_ZN7cutlass13device_kernelINS_4gemm6kernel13GemmUniversalIN4cute5tupleIJiiiiEEENS1_10collective13CollectiveMmaINS1_46MainloopSm100TmaUmmaWarpSpecializedBlockScaledILi2ELi2ELi2ENS5_IJNS4_1CILi1EEENSA_ILi4EEESB_EEEEENS5_IJNSA_ILi128EEESF_NSA_ILi256EEEEEENS5_IJNS_12float_e4m3_tENS_13float_ue8m0_tEEEENS5_IJNS5_IJlSB_lEEENS4_6LayoutINS5_IJNS5_IJNS5_IJNSA_ILi32EEESC_EEEiEEESP_NS5_IJSB_iEEEEEENS5_IJNS5_IJNS5_IJNSA_ILi16EEESC_EEEiEEENS5_IJNS5_IJNSA_ILi0EEESB_EEENSA_ILi512EEEEEENS5_IJSV_iEEEEEEEEEEESK_S12_NS4_8TiledMMAINS4_8MMA_AtomIJNS4_21SM100_MMA_MXF8F6F4_SSISI_SI_fSJ_Li128ELi128ELNS4_4UMMA5MajorE0ELS17_0ELNS16_7ScaleInE0ELS18_0EEEEEENSM_INS5_IJSB_SB_SB_EEENS5_IJSV_SV_SV_EEEEENS5_IJNS4_10UnderscoreES1E_S1E_EEEEENS5_IJNS4_23SM90_TMA_LOAD_MULTICASTES1H_EEENS5_IJNS4_14ComposedLayoutINS4_7SwizzleILi3ELi4ELi3EEENS4_18smem_ptr_flag_bitsILi8EEENSM_INS5_IJNSA_ILi8EEESF_EEENS5_IJSF_SB_EEEEEEENSM_INS5_IJNS5_IJNS5_IJSO_SB_EEENS5_IJSN_SB_EEEEEESB_NS5_IJSC_NSA_ILi2EEEEEEEEENS5_IJNS5_IJNS5_IJST_SX_EEESW_EEESV_NS5_IJSB_SX_EEEEEEEEEEEvNS4_8identityENS5_IJNS4_13SM90_TMA_LOADES26_EEES24_vS25_EENS_8epilogue10collective18CollectiveEpilogueINS29_23Sm100TmaWarpSpecializedILi4ELi2ELi32ELb1ELb0EEEJSH_NS5_IJNSM_ISF_SB_EENSM_ISN_SB_EEEEENS_10bfloat16_tESL_S2H_SL_NS29_6fusion15FusionCallbacksIS2D_NS2I_17LinearCombinationIS2H_fS2H_fLNS_15FloatRoundStyleE2EEESH_S2G_JEEENS4_5SM1004TMEM4LOAD26SM100_TMEM_LOAD_32dp32b32xES26_NS1J_INS1K_ILi2ELi4ELi3EEENS1M_ILi16EEENSM_INS5_IJS1O_SN_EEES1U_EEEENS4_39AutoVectorizingCopyWithAssumedAlignmentILi128EEENS4_14SM90_TMA_STOREES2W_S2Y_S2Y_EEEvvEEEEvNT_6ParamsE:
[----:B------:R-:W1:Y:S01]  /*0000*/  LDC R1, c[0x0][0x37c] ;  /* 0x0000df00ff017b82 */ /* 0x000e620000000800 */
[----:B------:R-:W2:Y:S01]  /*0010*/  S2R R101, SR_TID.X ;  /* 0x0000000000657919 */ /* 0x000ea20000002100 */
[----:B------:R-:W3:Y:S01]  /*0020*/  LDCU.64 UR12, c[0x0][0xc90] ;  /* 0x00019200ff0c77ac */ /* 0x000ee20008000a00 */
[----:B------:R-:W-:Y:S02]  /*0030*/  PRMT R88, RZ, 0x7610, R88 ;  /* 0x00007610ff587816 */ /* 0x000fe40000000058 */
[----:B------:R-:W-:Y:S01]  /*0040*/  ELECT P5, URZ, PT ;  /* 0x0000000000ff782f */ /* 0x000fe200038a0000 */
[----:B------:R-:W4:Y:S01]  /*0050*/  LDCU.64 UR54, c[0x0][0x358] ;  /* 0x00006b00ff3677ac */ /* 0x000f220008000a00 */
[----:B---3--:R-:W-:-:S04]  /*0060*/  UISETP.NE.U32.AND UP0, UPT, UR12, URZ, UPT ;  /* 0x000000ff0c00728c */ /* 0x008fc8000bf05070 */
[----:B------:R-:W-:Y:S01]  /*0070*/  UISETP.NE.AND.EX UP0, UPT, UR13, URZ, UPT, UP0 ;  /* 0x000000ff0d00728c */ /* 0x000fe2000bf05300 */
[----:B--2---:R-:W-:-:S05]  /*0080*/  SHF.R.U32.HI R92, RZ, 0x5, R101 ;  /* 0x00000005ff5c7819 */ /* 0x004fca0000011665 */
[----:B------:R-:W2:Y:S02]  /*0090*/  SHFL.IDX PT, R0, R92, RZ, 0x1f ;  /* 0x00001fff5c007589 */ /* 0x000ea400000e0000 */
[----:B--2---:R-:W-:Y:S01]  /*00a0*/  R2UR UR21, R0 ;  /* 0x00000000001572ca */ /* 0x004fe200000e0000 */
[----:B-1--4-:R-:W-:-:S14]  /*00b0*/  BRA.U UP0, `(.L_x_0) ;  /* 0x00000001002c7547 */ /* 0x012fdc000b800000 */
[----:B------:R-:W1:Y:S02]  /*00c0*/  LDCU.64 UR4, c[0x0][0xc88] ;  /* 0x00019100ff0477ac */ /* 0x000e640008000a00 */
[----:B-1----:R-:W-:-:S04]  /*00d0*/  UISETP.NE.U32.AND UP0, UPT, UR4, URZ, UPT ;  /* 0x000000ff0400728c */ /* 0x002fc8000bf05070 */
[----:B------:R-:W-:-:S09]  /*00e0*/  UISETP.NE.AND.EX UP0, UPT, UR5, URZ, UPT, UP0 ;  /* 0x000000ff0500728c */ /* 0x000fd2000bf05300 */
[----:B------:R-:W-:Y:S05]  /*00f0*/  BRA.U !UP0, `(.L_x_1) ;  /* 0x0000000108107547 */ /* 0x000fea000b800000 */
[----:B------:R-:W1:Y:S02]  /*0100*/  LDC.64 R2, c[0x0][0xc88] ;  /* 0x00032200ff027b82 */ /* 0x000e640000000a00 */
[----:B-1----:R1:W5:Y:S01]  /*0110*/  LDG.E R49, desc[UR54][R2.64] ;  /* 0x0000003602317981 */ /* 0x002362000c1e1900 */
[----:B------:R-:W-:Y:S01]  /*0120*/  HFMA2 R88, -RZ, RZ, 0, 5.9604644775390625e-08 ;  /* 0x00000001ff587431 */ /* 0x000fe200000001ff */
[----:B------:R-:W-:Y:S05]  /*0130*/  BRA `(.L_x_0) ;  /* 0x00000000000c7947 */ /* 0x000fea0003800000 */
.L_x_1:
[----:B------:R-:W1:Y:S01]  /*0140*/  LDCU UR4, c[0x0][0xc80] ;  /* 0x00019000ff0477ac */ /* 0x000e620008000800 */
[----:B------:R-:W-:Y:S01]  /*0150*/  HFMA2 R88, -RZ, RZ, 0, 5.9604644775390625e-08 ;  /* 0x00000001ff587431 */ /* 0x000fe200000001ff */
[----:B-1----:R-:W-:-:S07]  /*0160*/  MOV R49, UR4 ;  /* 0x0000000400317c02 */ /* 0x002fce0008000f00 */
.L_x_0:
[----:B------:R-:W2:Y:S02]  /*0170*/  LDCU.64 UR4, c[0x0][0xcb0] ;  /* 0x00019600ff0477ac */ /* 0x000ea40008000a00 */
[----:B--2---:R-:W-:-:S04]  /*0180*/  UISETP.NE.U32.AND UP0, UPT, UR4, URZ, UPT ;  /* 0x000000ff0400728c */ /* 0x004fc8000bf05070 */
[----:B------:R-:W-:-:S09]  /*0190*/  UISETP.NE.AND.EX UP0, UPT, UR5, URZ, UPT, UP0 ;  /* 0x000000ff0500728c */ /* 0x000fd2000bf05300 */
[----:B------:R-:W-:Y:S05]  /*01a0*/  BRA.U UP0, `(.L_x_2) ;  /* 0x0000000100247547 */ /* 0x000fea000b800000 */
[----:B------:R-:W2:Y:S02]  /*01b0*/  LDCU.64 UR4, c[0x0][0xca8] ;  /* 0x00019500ff0477ac */ /* 0x000ea40008000a00 */
[----:B--2---:R-:W-:-:S04]  /*01c0*/  UISETP.NE.U32.AND UP0, UPT, UR4, URZ, UPT ;  /* 0x000000ff0400728c */ /* 0x004fc8000bf05070 */
[----:B------:R-:W-:-:S09]  /*01d0*/  UISETP.NE.AND.EX UP0, UPT, UR5, URZ, UPT, UP0 ;  /* 0x000000ff0500728c */ /* 0x000fd2000bf05300 */
[----:B------:R-:W-:Y:S05]  /*01e0*/  BRA.U !UP0, `(.L_x_3) ;  /* 0x00000001080c7547 */ /* 0x000fea000b800000 */
[----:B-1----:R-:W1:Y:S02]  /*01f0*/  LDC.64 R2, c[0x0][0xca8] ;  /* 0x00032a00ff027b82 */ /* 0x002e640000000a00 */
[----:B-1----:R2:W5:Y:S01]  /*0200*/  LDG.E R47, desc[UR54][R2.64] ;  /* 0x00000036022f7981 */ /* 0x002562000c1e1900 */
[----:B------:R-:W-:Y:S05]  /*0210*/  BRA `(.L_x_2) ;  /* 0x0000000000087947 */ /* 0x000fea0003800000 */
.L_x_3:
[----:B------:R-:W2:Y:S02]  /*0220*/  LDCU UR4, c[0x0][0xca0] ;  /* 0x00019400ff0477ac */ /* 0x000ea40008000800 */
[----:B--2---:R-:W-:Y:S02]  /*0230*/  MOV R47, UR4 ;  /* 0x00000004002f7c02 */ /* 0x004fe40008000f00 */
.L_x_2:
[----:B------:R-:W-:Y:S01]  /*0240*/  IMAD.U32 R0, RZ, RZ, UR21 ;  /* 0x00000015ff007e24 */ /* 0x000fe2000f8e00ff */
[----:B------:R-:W-:Y:S04]  /*0250*/  BSSY.RECONVERGENT B0, `(.L_x_4) ;  /* 0x0000012000007945 */ /* 0x000fe80003800200 */
[C---:B------:R-:W-:Y:S02]  /*0260*/  ISETP.NE.OR P1, PT, R0.reuse, 0x1, !P5 ;  /* 0x000000010000780c */ /* 0x040fe40006f25670 */
[----:B------:R-:W-:-:S11]  /*0270*/  ISETP.NE.OR P0, PT, R0, 0x3, !P5 ;  /* 0x000000030000780c */ /* 0x000fd60006f05670 */
[----:B------:R-:W-:Y:S05]  /*0280*/  @P1 BRA `(.L_x_5) ;  /* 0x0000000000381947 */ /* 0x000fea0003800000 */
[----:B------:R-:W3:Y:S02]  /*0290*/  LDCU.64 UR4, c[0x0][0x348] ;  /* 0x00006900ff0477ac */ /* 0x000ee40008000a00 */
[----:B---3--:R-:W-:Y:S02]  /*02a0*/  UIADD3 UR10, UP3, UPT, UR4, 0x80, URZ ;  /* 0x00000080040a7890 */ /* 0x008fe4000ff7e0ff */
[----:B------:R-:W-:Y:S02]  /*02b0*/  UIADD3 UR8, UP2, UPT, UR4, 0x180, URZ ;  /* 0x0000018004087890 */ /* 0x000fe4000ff5e0ff */
[----:B------:R-:W-:Y:S02]  /*02c0*/  UIADD3 UR6, UP1, UPT, UR4, 0x280, URZ ;  /* 0x0000028004067890 */ /* 0x000fe4000ff3e0ff */
[----:B------:R-:W-:Y:S02]  /*02d0*/  UIADD3 UR4, UP0, UPT, UR4, 0x380, URZ ;  /* 0x0000038004047890 */ /* 0x000fe4000ff1e0ff */
[----:B------:R-:W-:-:S02]  /*02e0*/  UIADD3.X UR11, UPT, UPT, URZ, UR5, URZ, UP3, !UPT ;  /* 0x00000005ff0b7290 */ /* 0x000fc40009ffe4ff */
[----:B------:R-:W-:Y:S02]  /*02f0*/  UIADD3.X UR9, UPT, UPT, URZ, UR5, URZ, UP2, !UPT ;  /* 0x00000005ff097290 */ /* 0x000fe400097fe4ff */
[----:B------:R-:W-:Y:S02]  /*0300*/  UIADD3.X UR7, UPT, UPT, URZ, UR5, URZ, UP1, !UPT ;  /* 0x00000005ff077290 */ /* 0x000fe40008ffe4ff */
[----:B------:R-:W-:-:S03]  /*0310*/  UIADD3.X UR5, UPT, UPT, URZ, UR5, URZ, UP0, !UPT ;  /* 0x00000005ff057290 */ /* 0x000fc600087fe4ff */
[----:B------:R3:W-:Y:S02]  /*0320*/  UTMACCTL.PF [UR10] ;  /* 0x000000000a0079b9 */ /* 0x0007e40008040000 */
[----:B------:R3:W-:Y:S02]  /*0330*/  UTMACCTL.PF [UR8] ;  /* 0x00000000080079b9 */ /* 0x0007e40008040000 */
[----:B------:R3:W-:Y:S02]  /*0340*/  UTMACCTL.PF [UR6] ;  /* 0x00000000060079b9 */ /* 0x0007e40008040000 */
[----:B------:R3:W-:Y:S02]  /*0350*/  UTMACCTL.PF [UR4] ;  /* 0x00000000040079b9 */ /* 0x0007e40008040000 */
[----:B---3--:R-:W-:Y:S01]  /*0360*/  NOP ;  /* 0x0000000000007918 */ /* 0x008fe20000000000 */
.L_x_5:
[----:B------:R-:W-:Y:S05]  /*0370*/  BSYNC.RECONVERGENT B0 ;  /* 0x0000000000007941 */ /* 0x000fea0003800200 */
.L_x_4:
[----:B------:R-:W-:Y:S04]  /*0380*/  BSSY.RECONVERGENT B0, `(.L_x_6) ;  /* 0x000000a000007945 */ /* 0x000fe80003800200 */
[----:B------:R-:W-:Y:S05]  /*0390*/  @P0 BRA `(.L_x_7) ;  /* 0x0000000000200947 */ /* 0x000fea0003800000 */
[----:B------:R-:W3:Y:S02]  /*03a0*/  LDCU.64 UR4, c[0x0][0x348] ;  /* 0x00006900ff0477ac */ /* 0x000ee40008000a00 */
[----:B---3--:R-:W-:Y:S02]  /*03b0*/  UIADD3 UR6, UP1, UPT, UR4, 0x980, URZ ;  /* 0x0000098004067890 */ /* 0x008fe4000ff3e0ff */
[----:B------:R-:W-:Y:S02]  /*03c0*/  UIADD3 UR4, UP0, UPT, UR4, 0xa80, URZ ;  /* 0x00000a8004047890 */ /* 0x000fe4000ff1e0ff */
[----:B------:R-:W-:Y:S02]  /*03d0*/  UIADD3.X UR7, UPT, UPT, URZ, UR5, URZ, UP1, !UPT ;  /* 0x00000005ff077290 */ /* 0x000fe40008ffe4ff */
[----:B------:R-:W-:-:S07]  /*03e0*/  UIADD3.X UR5, UPT, UPT, URZ, UR5, URZ, UP0, !UPT ;  /* 0x00000005ff057290 */ /* 0x000fce00087fe4ff */
[----:B------:R3:W-:Y:S02]  /*03f0*/  UTMACCTL.PF [UR6] ;  /* 0x00000000060079b9 */ /* 0x0007e40008040000 */
[----:B------:R3:W-:Y:S02]  /*0400*/  UTMACCTL.PF [UR4] ;  /* 0x00000000040079b9 */ /* 0x0007e40008040000 */
[----:B---3--:R-:W-:Y:S01]  /*0410*/  NOP ;  /* 0x0000000000007918 */ /* 0x008fe20000000000 */
.L_x_7:
[----:B------:R-:W-:Y:S05]  /*0420*/  BSYNC.RECONVERGENT B0 ;  /* 0x0000000000007941 */ /* 0x000fea0003800200 */
.L_x_6:
[----:B------:R-:W3:Y:S01]  /*0430*/  LDCU.64 UR4, c[0x0][0xc88] ;  /* 0x00019100ff0477ac */ /* 0x000ee20008000a00 */
[----:B------:R-:W-:Y:S02]  /*0440*/  UISETP.EQ.U32.AND UP1, UPT, UR12, URZ, UPT ;  /* 0x000000ff0c00728c */ /* 0x000fe4000bf22070 */
[----:B------:R-:W-:Y:S02]  /*0450*/  UPLOP3.LUT UP5, UPT, UPT, UPT, UPT, 0x80, 0x8 ;  /* 0x000000000008789c */ /* 0x000fe40003faf070 */
[----:B---3--:R-:W-:-:S04]  /*0460*/  UISETP.NE.U32.AND UP0, UPT, UR4, URZ, UPT ;  /* 0x000000ff0400728c */ /* 0x008fc8000bf05070 */
[----:B------:R-:W-:-:S04]  /*0470*/  UISETP.NE.AND.EX UP0, UPT, UR5, URZ, UPT, UP0 ;  /* 0x000000ff0500728c */ /* 0x000fc8000bf05300 */
[----:B------:R-:W-:-:S04]  /*0480*/  UISETP.EQ.OR.EX UP2, UPT, UR13, URZ, !UP0, UP1 ;  /* 0x000000ff0d00728c */ /* 0x000fc8000c742710 */
[----:B------:R-:W-:-:S05]  /*0490*/  UP2UR UR50, UPR, URZ, 0x4 ;  /* 0x00000004ff327883 */ /* 0x000fca0008000000 */
[----:B------:R-:W-:Y:S07]  /*04a0*/  BRA.U !UP2, `(.L_x_8) ;  /* 0x000000010a207547 */ /* 0x000fee000b800000 */
[----:B------:R-:W-:Y:S01]  /*04b0*/  UISETP.NE.U32.AND UP1, UPT, UR12, URZ, UPT ;  /* 0x000000ff0c00728c */ /* 0x000fe2000bf25070 */
[----:B-----5:R-:W-:Y:S01]  /*04c0*/  FSETP.NEU.AND P0, PT, R49, RZ, PT ;  /* 0x000000ff3100720b */ /* 0x020fe20003f0d000 */
[----:B------:R-:W-:Y:S02]  /*04d0*/  USEL UR4, URZ, 0xffffffff, UP0 ;  /* 0xffffffffff047887 */ /* 0x000fe40008000000 */
[----:B------:R-:W-:-:S10]  /*04e0*/  UISETP.NE.AND.EX UP1, UPT, UR13, URZ, UPT, UP1 ;  /* 0x000000ff0d00728c */ /* 0x000fd4000bf25310 */
[----:B------:R-:W-:Y:S01]  /*04f0*/  VOTEU.ANY UP0, P0 ;  /* 0x0000000000ff7886 */ /* 0x000fe20000000100 */
[----:B------:R-:W-:-:S04]  /*0500*/  @!UP1 USEL UR4, URZ, 0xffffffff, UP0 ;  /* 0xffffffffff049887 */ /* 0x000fc80008000000 */
[----:B------:R-:W-:-:S04]  /*0510*/  ULOP3.LUT UR4, UR4, 0x1, URZ, 0xc0, !UPT ;  /* 0x0000000104047892 */ /* 0x000fc8000f8ec0ff */
[----:B------:R-:W-:-:S11]  /*0520*/  UISETP.NE.U32.AND UP5, UPT, UR4, 0x1, UPT ;  /* 0x000000010400788c */ /* 0x000fd6000bfa5070 */
.L_x_8:
[----:B-12---:R-:W1:Y:S01]  /*0530*/  SHFL.IDX PT, R2, R92, RZ, 0x1f ;  /* 0x00001fff5c027589 */ /* 0x006e6200000e0000 */
[----:B------:R-:W-:-:S04]  /*0540*/  UISETP.NE.AND UP0, UPT, UR21, 0x2, UPT ;  /* 0x000000021500788c */ /* 0x000fc8000bf05270 */
[----:B------:R-:W-:Y:S01]  /*0550*/  USEL UR56, URZ, 0x1, UP0 ;  /* 0x00000001ff387887 */ /* 0x000fe20008000000 */
[----:B-1----:R-:W-:-:S13]  /*0560*/  ISETP.NE.AND P0, PT, R2, RZ, PT ;  /* 0x000000ff0200720c */ /* 0x002fda0003f05270 */
[----:B------:R-:W-:Y:S05]  /*0570*/  @P0 BRA `(.L_x_9) ;  /* 0x0000000000480947 */ /* 0x000fea0003800000 */
[----:B------:R-:W1:Y:S01]  /*0580*/  S2UR UR4, SR_CgaCtaId ;  /* 0x00000000000479c3 */ /* 0x000e620000008800 */
[----:B------:R-:W-:Y:S01]  /*0590*/  UMOV UR5, 0x400 ;  /* 0x0000040000057882 */ /* 0x000fe20000000000 */
[----:B------:R-:W-:Y:S01]  /*05a0*/  UMOV UR8, 0x1 ;  /* 0x0000000100087882 */ /* 0x000fe20000000000 */
[----:B------:R-:W-:Y:S01]  /*05b0*/  UMOV UR6, 0x4 ;  /* 0x0000000400067882 */ /* 0x000fe20000000000 */
[----:B------:R-:W-:-:S04]  /*05c0*/  UIADD3 UR8, UPT, UPT, -UR8, 0x100000, URZ ;  /* 0x0010000008087890 */ /* 0x000fc8000fffe1ff */
[----:B------:R-:W-:Y:S02]  /*05d0*/  USHF.L.U32 UR9, UR8, 0xb, URZ ;  /* 0x0000000b08097899 */ /* 0x000fe400080006ff */
[----:B------:R-:W-:Y:S02]  /*05e0*/  USHF.L.U32 UR8, UR8, 0x1, URZ ;  /* 0x0000000108087899 */ /* 0x000fe400080006ff */
[----:B------:R-:W-:-:S04]  /*05f0*/  UIADD3 UR6, UPT, UPT, -UR6, 0x100000, URZ ;  /* 0x0010000006067890 */ /* 0x000fc8000fffe1ff */
[----:B------:R-:W-:Y:S02]  /*0600*/  USHF.L.U32 UR7, UR6, 0xb, URZ ;  /* 0x0000000b06077899 */ /* 0x000fe400080006ff */
[----:B------:R-:W-:Y:S01]  /*0610*/  USHF.L.U32 UR6, UR6, 0x1, URZ ;  /* 0x0000000106067899 */ /* 0x000fe200080006ff */
[----:B------:R-:W-:Y:S01]  /*0620*/  ELECT P0, URZ, PT ;  /* 0x0000000000ff782f */ /* 0x000fe20003800000 */
[----:B-1----:R-:W-:Y:S01]  /*0630*/  ULEA UR4, UR4, UR5, 0x18 ;  /* 0x0000000504047291 */ /* 0x002fe2000f8ec0ff */
[----:B------:R-:W1:Y:S11]  /*0640*/  FENCE.VIEW.ASYNC.S ;  /* 0x00000000000073c6 */ /* 0x000e760000000000 */
[----:B-1----:R1:W2:Y:S01]  /*0650*/  SYNCS.EXCH.64 URZ, [UR4], UR8 ;  /* 0x0000000804ff75b2 */ /* 0x0022a20008000100 */
[----:B------:R1:W3:Y:S01]  /*0660*/  SYNCS.EXCH.64 URZ, [UR4+0x10], UR6 ;  /* 0x0000100604ff75b2 */ /* 0x0002e20008000100 */
[----:B------:R1:W4:Y:S01]  /*0670*/  SYNCS.EXCH.64 URZ, [UR4+0x8], UR8 ;  /* 0x0000080804ff75b2 */ /* 0x0003220008000100 */
[----:B------:R1:W1:Y:S01]  /*0680*/  SYNCS.EXCH.64 URZ, [UR4+0x18], UR6 ;  /* 0x0000180604ff75b2 */ /* 0x0002620008000100 */
[----:B------:R-:W-:Y:S01]  /*0690*/  NOP ;  /* 0x0000000000007918 */ /* 0x000fe20000000000 */
.L_x_9:
[----:B------:R-:W2:Y:S01]  /*06a0*/  SHFL.IDX PT, R2, R92, RZ, 0x1f ;  /* 0x00001fff5c027589 */ /* 0x000ea200000e0000 */
[----:B------:R-:W-:Y:S01]  /*06b0*/  NOP ;  /* 0x0000000000007918 */ /* 0x000fe20000000000 */
[----:B--2---:R-:W-:-:S13]  /*06c0*/  ISETP.NE.AND P0, PT, R2, 0x1, PT ;  /* 0x000000010200780c */ /* 0x004fda0003f05270 */
[----:B------:R-:W-:Y:S05]  /*06d0*/  @P0 BRA `(.L_x_10) ;  /* 0x0000000000580947 */ /* 0x000fea0003800000 */
[----:B-1----:R-:W1:Y:S01]  /*06e0*/  S2UR UR4, SR_CgaCtaId ;  /* 0x00000000000479c3 */ /* 0x002e620000008800 */
        /* <DEDUP_REMOVED lines=12> */
[----:B-1----:R2:W1:Y:S01]  /*07b0*/  SYNCS.EXCH.64 URZ, [UR4+0x20], UR8 ;  /* 0x0000200804ff75b2 */ /* 0x0024620008000100 */
[----:B------:R2:W1:Y:S01]  /*07c0*/  SYNCS.EXCH.64 URZ, [UR4+0x40], UR6 ;  /* 0x0000400604ff75b2 */ /* 0x0004620008000100 */
[----:B------:R2:W1:Y:S01]  /*07d0*/  SYNCS.EXCH.64 URZ, [UR4+0x28], UR8 ;  /* 0x0000280804ff75b2 */ /* 0x0004620008000100 */
[----:B------:R2:W1:Y:S01]  /*07e0*/  SYNCS.EXCH.64 URZ, [UR4+0x48], UR6 ;  /* 0x0000480604ff75b2 */ /* 0x0004620008000100 */
[----:B------:R2:W1:Y:S01]  /*07f0*/  SYNCS.EXCH.64 URZ, [UR4+0x30], UR8 ;  /* 0x0000300804ff75b2 */ /* 0x0004620008000100 */
[----:B------:R2:W1:Y:S01]  /*0800*/  SYNCS.EXCH.64 URZ, [UR4+0x50], UR6 ;  /* 0x0000500604ff75b2 */ /* 0x0004620008000100 */
[----:B------:R2:W1:Y:S01]  /*0810*/  SYNCS.EXCH.64 URZ, [UR4+0x38], UR8 ;  /* 0x0000380804ff75b2 */ /* 0x0004620008000100 */
[----:B------:R2:W1:Y:S02]  /*0820*/  SYNCS.EXCH.64 URZ, [UR4+0x58], UR6 ;  /* 0x0000580604ff75b2 */ /* 0x0004640008000100 */
[----:B--2---:R-:W-:Y:S01]  /*0830*/  NOP ;  /* 0x0000000000007918 */ /* 0x004fe20000000000 */
.L_x_10:
[----:B------:R-:W2:Y:S01]  /*0840*/  SHFL.IDX PT, R2, R92, RZ, 0x1f ;  /* 0x00001fff5c027589 */ /* 0x000ea200000e0000 */
[----:B------:R-:W-:Y:S01]  /*0850*/  NOP ;  /* 0x0000000000007918 */ /* 0x000fe20000000000 */
[----:B--2---:R-:W-:-:S13]  /*0860*/  ISETP.NE.AND P0, PT, R2, 0x3, PT ;  /* 0x000000030200780c */ /* 0x004fda0003f05270 */
[----:B------:R-:W-:Y:S05]  /*0870*/  @P0 BRA `(.L_x_11) ;  /* 0x0000000000300947 */ /* 0x000fea0003800000 */
[----:B-1----:R-:W1:Y:S01]  /*0880*/  S2UR UR6, SR_CgaCtaId ;  /* 0x00000000000679c3 */ /* 0x002e620000008800 */
[----:B------:R-:W-:Y:S01]  /*0890*/  UMOV UR4, 0x400 ;  /* 0x0000040000047882 */ /* 0x000fe20000000000 */
[----:B------:R-:W-:Y:S01]  /*08a0*/  UMOV UR5, 0x20 ;  /* 0x0000002000057882 */ /* 0x000fe20000000000 */
[----:B------:R-:W-:Y:S01]  /*08b0*/  ELECT P0, URZ, PT ;  /* 0x0000000000ff782f */ /* 0x000fe20003800000 */
[----:B-1----:R-:W-:Y:S02]  /*08c0*/  ULEA UR6, UR6, UR4, 0x18 ;  /* 0x0000000406067291 */ /* 0x002fe4000f8ec0ff */
[----:B------:R-:W-:-:S04]  /*08d0*/  UIADD3 UR4, UPT, UPT, -UR5, 0x100000, URZ ;  /* 0x0010000005047890 */ /* 0x000fc8000fffe1ff */
[----:B------:R-:W-:Y:S02]  /*08e0*/  USHF.L.U32 UR5, UR4, 0xb, URZ ;  /* 0x0000000b04057899 */ /* 0x000fe400080006ff */
[----:B------:R-:W-:Y:S01]  /*08f0*/  USHF.L.U32 UR4, UR4, 0x1, URZ ;  /* 0x0000000104047899 */ /* 0x000fe200080006ff */
[----:B------:R-:W1:Y:S11]  /*0900*/  FENCE.VIEW.ASYNC.S ;  /* 0x00000000000073c6 */ /* 0x000e760000000000 */
[----:B-1----:R2:W1:Y:S01]  /*0910*/  SYNCS.EXCH.64 URZ, [UR6+0x60], UR4 ;  /* 0x0000600406ff75b2 */ /* 0x0024620008000100 */
[----:B------:R2:W1:Y:S02]  /*0920*/  SYNCS.EXCH.64 URZ, [UR6+0x68], UR4 ;  /* 0x0000680406ff75b2 */ /* 0x0004640008000100 */
[----:B--2---:R-:W-:Y:S01]  /*0930*/  NOP ;  /* 0x0000000000007918 */ /* 0x004fe20000000000 */
.L_x_11:
[----:B------:R-:W2:Y:S01]  /*0940*/  SHFL.IDX PT, R2, R92, RZ, 0x1f ;  /* 0x00001fff5c027589 */ /* 0x000ea200000e0000 */
[----:B------:R-:W-:Y:S01]  /*0950*/  NOP ;  /* 0x0000000000007918 */ /* 0x000fe20000000000 */
[----:B--2---:R-:W-:-:S13]  /*0960*/  ISETP.NE.AND P0, PT, R2, 0x4, PT ;  /* 0x000000040200780c */ /* 0x004fda0003f05270 */
[----:B------:R-:W-:Y:S05]  /*0970*/  @P0 BRA `(.L_x_12) ;  /* 0x00000000004c0947 */ /* 0x000fea0003800000 */
[----:B-1----:R-:W1:Y:S01]  /*0980*/  S2UR UR6, SR_CgaCtaId ;  /* 0x00000000000679c3 */ /* 0x002e620000008800 */
[----:B------:R-:W-:Y:S01]  /*0990*/  UMOV UR4, 0x3a0 ;  /* 0x000003a000047882 */ /* 0x000fe20000000000 */
[----:B------:R-:W-:Y:S01]  /*09a0*/  UMOV UR5, 0x400 ;  /* 0x0000040000057882 */ /* 0x000fe20000000000 */
[----:B------:R-:W-:Y:S01]  /*09b0*/  USEL UR4, UR4, 0x320, UP5 ;  /* 0x0000032004047887 */ /* 0x000fe2000a800000 */
[----:B------:R-:W-:Y:S01]  /*09c0*/  UMOV UR8, 0x1 ;  /* 0x0000000100087882 */ /* 0x000fe20000000000 */
[----:B------:R-:W-:Y:S01]  /*09d0*/  ELECT P0, URZ, PT ;  /* 0x0000000000ff782f */ /* 0x000fe20003800000 */
[----:B------:R-:W-:-:S04]  /*09e0*/  UIADD3 UR8, UPT, UPT, -UR8, 0x100000, URZ ;  /* 0x0010000008087890 */ /* 0x000fc8000fffe1ff */
[----:B------:R-:W-:Y:S02]  /*09f0*/  USHF.L.U32 UR9, UR8, 0xb, URZ ;  /* 0x0000000b08097899 */ /* 0x000fe400080006ff */
[----:B------:R-:W-:Y:S02]  /*0a00*/  USHF.L.U32 UR8, UR8, 0x1, URZ ;  /* 0x0000000108087899 */ /* 0x000fe400080006ff */
[----:B-1----:R-:W-:Y:S02]  /*0a10*/  ULEA UR6, UR6, UR5, 0x18 ;  /* 0x0000000506067291 */ /* 0x002fe4000f8ec0ff */
[----:B------:R-:W-:-:S04]  /*0a20*/  UIADD3 UR4, UPT, UPT, -UR4, 0x100000, URZ ;  /* 0x0010000004047890 */ /* 0x000fc8000fffe1ff */
[----:B------:R-:W-:Y:S02]  /*0a30*/  USHF.L.U32 UR5, UR4, 0xb, URZ ;  /* 0x0000000b04057899 */ /* 0x000fe400080006ff */
[----:B------:R-:W-:Y:S01]  /*0a40*/  USHF.L.U32 UR4, UR4, 0x1, URZ ;  /* 0x0000000104047899 */ /* 0x000fe200080006ff */
[----:B------:R-:W1:Y:S03]  /*0a50*/  FENCE.VIEW.ASYNC.S ;  /* 0x00000000000073c6 */ /* 0x000e660000000000 */
[----:B-1----:R2:W1:Y:S08]  /*0a60*/  SYNCS.EXCH.64 URZ, [UR6+0x70], UR8 ;  /* 0x0000700806ff75b2 */ /* 0x0024700008000100 */
[----:B------:R2:W1:Y:S01]  /*0a70*/  SYNCS.EXCH.64 URZ, [UR6+0x80], UR4 ;  /* 0x0000800406ff75b2 */ /* 0x0004620008000100 */
[----:B------:R2:W1:Y:S01]  /*0a80*/  SYNCS.EXCH.64 URZ, [UR6+0x78], UR8 ;  /* 0x0000780806ff75b2 */ /* 0x0004620008000100 */
[----:B------:R2:W1:Y:S02]  /*0a90*/  SYNCS.EXCH.64 URZ, [UR6+0x88], UR4 ;  /* 0x0000880406ff75b2 */ /* 0x0004640008000100 */
[----:B--2---:R-:W-:Y:S01]  /*0aa0*/  NOP ;  /* 0x0000000000007918 */ /* 0x004fe20000000000 */
.L_x_12:
        /* <DEDUP_REMOVED lines=20> */
[----:B------:R2:W1:Y:S02]  /*0bf0*/  SYNCS.EXCH.64 URZ, [UR4+0xa8], UR6 ;  /* 0x0000a80604ff75b2 */ /* 0x0004640008000100 */
[----:B--2---:R-:W-:Y:S01]  /*0c00*/  NOP ;  /* 0x0000000000007918 */ /* 0x004fe20000000000 */
.L_x_13:
[----:B------:R-:W2:Y:S01]  /*0c10*/  SHFL.IDX PT, R2, R92, RZ, 0x1f ;  /* 0x00001fff5c027589 */ /* 0x000ea200000e0000 */
[----:B------:R-:W1:Y:S01]  /*0c20*/  S2UR UR59, SR_CgaCtaId ;  /* 0x00000000003b79c3 */ /* 0x000e620000008800 */
[----:B------:R-:W-:Y:S01]  /*0c30*/  NOP ;  /* 0x0000000000007918 */ /* 0x000fe20000000000 */
[----:B--2---:R-:W-:-:S13]  /*0c40*/  ISETP.NE.AND P0, PT, R2, 0x3, PT ;  /* 0x000000030200780c */ /* 0x004fda0003f05270 */
[----:B-1----:R-:W-:Y:S05]  /*0c50*/  @P0 BRA `(.L_x_14) ;  /* 0x0000000000340947 */ /* 0x002fea0003800000 */
[----:B------:R-:W-:Y:S01]  /*0c60*/  UMOV UR4, 0x400 ;  /* 0x0000040000047882 */ /* 0x000fe20000000000 */
[----:B------:R-:W-:Y:S01]  /*0c70*/  UMOV UR6, 0x20 ;  /* 0x0000002000067882 */ /* 0x000fe20000000000 */
[----:B------:R-:W-:Y:S02]  /*0c80*/  ULEA UR4, UR59, UR4, 0x18 ;  /* 0x000000043b047291 */ /* 0x000fe4000f8ec0ff */
[----:B------:R-:W-:-:S04]  /*0c90*/  UIADD3 UR6, UPT, UPT, -UR6, 0x100000, URZ ;  /* 0x0010000006067890 */ /* 0x000fc8000fffe1ff */
[----:B------:R-:W-:Y:S02]  /*0ca0*/  USHF.L.U32 UR7, UR6, 0xb, URZ ;  /* 0x0000000b06077899 */ /* 0x000fe400080006ff */
[----:B------:R-:W-:Y:S01]  /*0cb0*/  USHF.L.U32 UR6, UR6, 0x1, URZ ;  /* 0x0000000106067899 */ /* 0x000fe200080006ff */
[----:B------:R-:W-:Y:S01]  /*0cc0*/  ELECT P0, URZ, PT ;  /* 0x0000000000ff782f */ /* 0x000fe20003800000 */
[----:B------:R-:W1:Y:S10]  /*0cd0*/  FENCE.VIEW.ASYNC.S ;  /* 0x00000000000073c6 */ /* 0x000e740000000000 */
[----:B-1----:R1:W2:Y:S01]  /*0ce0*/  SYNCS.EXCH.64 URZ, [UR4+0xb0], UR6 ;  /* 0x0000b00604ff75b2 */ /* 0x0022a20008000100 */
[----:B------:R1:W1:Y:S01]  /*0cf0*/  SYNCS.EXCH.64 URZ, [UR4+0xc0], UR6 ;  /* 0x0000c00604ff75b2 */ /* 0x0002620008000100 */
[----:B------:R1:W1:Y:S01]  /*0d00*/  SYNCS.EXCH.64 URZ, [UR4+0xb8], UR6 ;  /* 0x0000b80604ff75b2 */ /* 0x0002620008000100 */
[----:B------:R1:W1:Y:S01]  /*0d10*/  SYNCS.EXCH.64 URZ, [UR4+0xc8], UR6 ;  /* 0x0000c80604ff75b2 */ /* 0x0002620008000100 */
[----:B------:R-:W-:Y:S01]  /*0d20*/  NOP ;  /* 0x0000000000007918 */ /* 0x000fe20000000000 */
.L_x_14:
[----:B-1----:R-:W1:Y:S01]  /*0d30*/  LDCU UR4, c[0x0][0x36c] ;  /* 0x00006d80ff0477ac */ /* 0x002e620008000800 */
[----:B------:R-:W-:Y:S01]  /*0d40*/  ISETP.NE.OR P5, PT, R0, 0x2, !P5 ;  /* 0x000000020000780c */ /* 0x000fe20006fa5670 */
[----:B------:R-:W-:Y:S01]  /*0d50*/  NOP ;  /* 0x0000000000007918 */ /* 0x000fe20000000000 */
[----:B------:R-:W-:Y:S01]  /*0d60*/  LOP3.LUT R2, R101, 0x1f, RZ, 0xc0, !PT ;  /* 0x0000001f65027812 */ /* 0x000fe200078ec0ff */
[----:B------:R-:W-:Y:S02]  /*0d70*/  UISETP.NE.AND UP4, UPT, UR21, URZ, UPT ;  /* 0x000000ff1500728c */ /* 0x000fe4000bf85270 */
[----:B-1----:R-:W-:-:S09]  /*0d80*/  UISETP.EQ.U32.AND UP2, UPT, UR4, 0x1, UPT ;  /* 0x000000010400788c */ /* 0x002fd2000bf42070 */
[----:B------:R-:W-:Y:S05]  /*0d90*/  BRA.U !UP2, `(.L_x_15) ;  /* 0x000000010a087547 */ /* 0x000fea000b800000 */
[----:B--234-:R-:W-:Y:S01]  /*0da0*/  UCGABAR_ARV ;  /* 0x00000000000079c7 */ /* 0x01cfe20008000000 */
[----:B------:R-:W-:Y:S05]  /*0db0*/  BRA `(.L_x_16) ;  /* 0x0000000000047947 */ /* 0x000fea0003800000 */
.L_x_15:
[----:B--234-:R-:W-:Y:S01]  /*0dc0*/  NOP ;  /* 0x0000000000007918 */ /* 0x01cfe20000000000 */
.L_x_16:
[----:B------:R-:W1:Y:S01]  /*0dd0*/  S2UR UR12, SR_CTAID.Y ;  /* 0x00000000000c79c3 */ /* 0x000e620000002600 */
[----:B------:R-:W-:-:S05]  /*0de0*/  CS2R.32 R87, SR_CgaSize ;  /* 0x0000000000577805 */ /* 0x000fca0000008a00 */
[----:B------:R-:W-:-:S05]  /*0df0*/  IMAD R87, R87, -0xa0, RZ ;  /* 0xffffff6057577824 */ /* 0x000fca00078e02ff */
[----:B------:R-:W-:-:S14]  /*0e00*/  R2UR UR4, R87 ;  /* 0x00000000570472ca */ /* 0x000fdc00000e0000 */
[----:B------:R-:W2:Y:S01]  /*0e10*/  LDCU UR4, c[0x0][UR4+0x2b4] ;  /* 0x00005680040477ac */ /* 0x000ea20008000800 */
[----:B------:R-:W-:-:S05]  /*0e20*/  CS2R.32 R87, SR_CgaSize ;  /* 0x0000000000577805 */ /* 0x000fca0000008a00 */
[----:B------:R-:W-:-:S05]  /*0e30*/  IMAD R87, R87, -0xa0, RZ ;  /* 0xffffff6057577824 */ /* 0x000fca00078e02ff */
[----:B------:R-:W-:-:S14]  /*0e40*/  R2UR UR5, R87 ;  /* 0x00000000570572ca */ /* 0x000fdc00000e0000 */
[----:B------:R-:W3:Y:S01]  /*0e50*/  LDCU UR5, c[0x0][UR5+0x2b0] ;  /* 0x00005600050577ac */ /* 0x000ee20008000800 */
[----:B------:R-:W4:Y:S01]  /*0e60*/  S2UR UR20, SR_CTAID.X ;  /* 0x00000000001479c3 */ /* 0x000f220000002500 */
[----:B------:R-:W2:Y:S01]  /*0e70*/  LDCU UR26, c[0x0][0xf24] ;  /* 0x0001e480ff1a77ac */ /* 0x000ea20008000800 */
[----:B------:R-:W-:Y:S02]  /*0e80*/  ULOP3.LUT UR63, UR59, 0x3, URZ, 0xc0, !UPT ;  /* 0x000000033b3f7892 */ /* 0x000fe4000f8ec0ff */
[----:B------:R-:W-:Y:S01]  /*0e90*/  USHF.L.U32 UR57, UR59, 0xc, URZ ;  /* 0x0000000c3b397899 */ /* 0x000fe200080006ff */
[----:B------:R-:W-:-:S05]  /*0ea0*/  CS2R.32 R0, SR_CgaSize ;  /* 0x0000000000007805 */ /* 0x000fca0000008a00 */
[----:B------:R-:W-:-:S06]  /*0eb0*/  IMAD R0, R0, -0xa0, RZ ;  /* 0xffffff6000007824 */ /* 0x000fcc00078e02ff */
[----:B------:R-:W3:Y:S01]  /*0ec0*/  LDC R0, c[0x0][R0+0x2a4] ;  /* 0x0000a90000007b82 */ /* 0x000ee20000000800 */
[----:B------:R-:W2:Y:S01]  /*0ed0*/  LDCU UR29, c[0x0][0xf30] ;  /* 0x0001e600ff1d77ac */ /* 0x000ea20008000800 */
[----:B------:R-:W-:Y:S02]  /*0ee0*/  USHF.L.U32 UR53, UR59, 0x8, URZ ;  /* 0x000000083b357899 */ /* 0x000fe400080006ff */
[----:B------:R-:W-:Y:S01]  /*0ef0*/  USHF.L.U32 UR27, UR59, 0x7, URZ ;  /* 0x000000073b1b7899 */ /* 0x000fe200080006ff */
[----:B-1----:R-:W-:Y:S02]  /*0f00*/  I2FP.F32.U32 R86, UR12 ;  /* 0x0000000c00567c45 */ /* 0x002fe40008201000 */
[----:B------:R-:W-:-:S05]  /*0f10*/  CS2R.32 R3, SR_CgaSize ;  /* 0x0000000000037805 */ /* 0x000fca0000008a00 */
[----:B------:R-:W-:-:S06]  /*0f20*/  IMAD R3, R3, -0xa0, RZ ;  /* 0xffffff6003037824 */ /* 0x000fcc00078e02ff */
[----:B------:R-:W1:Y:S01]  /*0f30*/  LDC R3, c[0x0][R3+0x2a0] ;  /* 0x0000a80003037b82 */ /* 0x000e620000000800 */
[----:B--2---:R-:W-:Y:S01]  /*0f40*/  UISETP.GE.AND UP0, UPT, UR26, 0x1, UPT ;  /* 0x000000011a00788c */ /* 0x004fe2000bf06270 */
[----:B------:R-:W-:Y:S01]  /*0f50*/  FMUL R86, R86, UR4 ;  /* 0x0000000456567c20 */ /* 0x000fe20008400000 */
[----:B----4-:R-:W-:-:S05]  /*0f60*/  I2FP.F32.U32 R87, UR20 ;  /* 0x0000001400577c45 */ /* 0x010fca0008201000 */
[----:B------:R-:W2:Y:S01]  /*0f70*/  LDC R40, c[0x0][0xf24] ;  /* 0x0003c900ff287b82 */ /* 0x000ea20000000800 */
[----:B------:R-:W4:Y:S01]  /*0f80*/  F2I.U32.TRUNC.NTZ R86, R86 ;  /* 0x0000005600567305 */ /* 0x000f22000020f000 */
[----:B---3--:R-:W-:-:S06]  /*0f90*/  FMUL R87, R87, UR5 ;  /* 0x0000000557577c20 */ /* 0x008fcc0008400000 */
[----:B------:R-:W3:Y:S01]  /*0fa0*/  S2UR UR52, SR_CTAID.Z ;  /* 0x00000000003479c3 */ /* 0x000ee20000002700 */
[----:B------:R-:W3:Y:S01]  /*0fb0*/  F2I.U32.TRUNC.NTZ R87, R87 ;  /* 0x0000005700577305 */ /* 0x000ee2000020f000 */
[----:B----4-:R-:W-:-:S05]  /*0fc0*/  IADD3 R86, PT, PT, -R86, RZ, RZ ;  /* 0x000000ff56567210 */ /* 0x010fca0007ffe1ff */
[----:B------:R-:W-:Y:S01]  /*0fd0*/  IMAD R86, R0, R86, UR12 ;  /* 0x0000000c00567e24 */ /* 0x000fe2000f8e0256 */
[----:B------:R-:W-:Y:S02]  /*0fe0*/  PRMT R0, RZ, 0x7610, R0 ;  /* 0x00007610ff007816 */ /* 0x000fe40000000000 */
[----:B---3--:R-:W-:-:S05]  /*0ff0*/  IADD3 R87, PT, PT, -R87, RZ, RZ ;  /* 0x000000ff57577210 */ /* 0x008fca0007ffe1ff */
[----:B-1----:R-:W-:Y:S01]  /*1000*/  IMAD R87, R3, R87, UR20 ;  /* 0x0000001403577e24 */ /* 0x002fe2000f8e0257 */
[----:B------:R-:W-:Y:S06]  /*1010*/  BRA.U UP4, `(.L_x_17) ;  /* 0x00000001043c7547 */ /* 0x000fec000b800000 */
[C---:B------:R-:W-:Y:S02]  /*1020*/  ISETP.NE.AND P3, PT, R86.reuse, 0x1, PT ;  /* 0x000000015600780c */ /* 0x040fe40003f65270 */
[C---:B------:R-:W-:Y:S02]  /*1030*/  ISETP.NE.AND P2, PT, R86.reuse, 0x2, PT ;  /* 0x000000025600780c */ /* 0x040fe40003f45270 */
[C---:B------:R-:W-:Y:S02]  /*1040*/  ISETP.NE.AND P0, PT, R86.reuse, RZ, PT ;  /* 0x000000ff5600720c */ /* 0x040fe40003f05270 */
[----:B------:R-:W-:Y:S02]  /*1050*/  ISETP.NE.AND P4, PT, R87, RZ, PT ;  /* 0x000000ff5700720c */ /* 0x000fe40003f85270 */
[----:B------:R-:W-:Y:S02]  /*1060*/  ISETP.NE.AND P1, PT, R86, 0x3, PT ;  /* 0x000000035600780c */ /* 0x000fe40003f25270 */
[----:B------:R-:W-:-:S02]  /*1070*/  SEL R4, RZ, 0x2, P3 ;  /* 0x00000002ff047807 */ /* 0x000fc40001800000 */
[----:B------:R-:W-:Y:S02]  /*1080*/  SEL R3, RZ, 0x4, P2 ;  /* 0x00000004ff037807 */ /* 0x000fe40001000000 */
[----:B------:R-:W-:Y:S02]  /*1090*/  ISETP.EQ.OR P0, PT, R87, RZ, !P0 ;  /* 0x000000ff5700720c */ /* 0x000fe40004702670 */
[----:B------:R-:W-:Y:S02]  /*10a0*/  SEL R0, RZ, 0x8, P1 ;  /* 0x00000008ff007807 */ /* 0x000fe40000800000 */
[----:B------:R-:W-:Y:S02]  /*10b0*/  SEL R4, R4, 0x2, P4 ;  /* 0x0000000204047807 */ /* 0x000fe40002000000 */
[----:B------:R-:W-:Y:S02]  /*10c0*/  SEL R3, R3, 0x4, P4 ;  /* 0x0000000403037807 */ /* 0x000fe40002000000 */
[----:B------:R-:W-:-:S02]  /*10d0*/  SEL R5, RZ, 0x1, !P0 ;  /* 0x00000001ff057807 */ /* 0x000fc40004000000 */
[----:B------:R-:W-:Y:S02]  /*10e0*/  SEL R0, R0, 0x8, P4 ;  /* 0x0000000800007807 */ /* 0x000fe40002000000 */
[----:B------:R-:W-:-:S05]  /*10f0*/  IADD3 R3, PT, PT, R3, R4, R5 ;  /* 0x0000000403037210 */ /* 0x000fca0007ffe005 */
[----:B------:R-:W-:Y:S02]  /*1100*/  IMAD.IADD R0, R3, 0x1, R0 ;  /* 0x0000000103007824 */ /* 0x000fe400078e0200 */
.L_x_17:
[----:B------:R-:W-:Y:S05]  /*1110*/  BRA.U !UP0, `(.L_x_18) ;  /* 0x0000000108d47547 */ /* 0x000fea000b800000 */
[----:B------:R-:W1:Y:S01]  /*1120*/  LDCU.128 UR16, c[0x0][0xf10] ;  /* 0x0001e200ff1077ac */ /* 0x000e620008000c00 */
[----:B------:R-:W3:Y:S01]  /*1130*/  LDCU UR6, c[0x0][0x370] ;  /* 0x00006e00ff0677ac */ /* 0x000ee20008000800 */
[----:B------:R-:W4:Y:S01]  /*1140*/  LDCU UR5, c[0x0][0x374] ;  /* 0x00006e80ff0577ac */ /* 0x000f220008000800 */
[----:B------:R-:W2:Y:S01]  /*1150*/  LDCU UR28, c[0x0][0xf0c] ;  /* 0x0001e180ff1c77ac */ /* 0x000ea20008000800 */
[----:B------:R-:W2:Y:S01]  /*1160*/  LDCU UR4, c[0x0][0xf20] ;  /* 0x0001e400ff0477ac */ /* 0x000ea20008000800 */
[----:B------:R-:W2:Y:S01]  /*1170*/  LDCU.64 UR8, c[0x0][0xf28] ;  /* 0x0001e500ff0877ac */ /* 0x000ea20008000a00 */
[----:B-1----:R-:W-:Y:S02]  /*1180*/  UISETP.NE.AND UP1, UPT, UR18, 0x1, UPT ;  /* 0x000000011200788c */ /* 0x002fe4000bf25270 */
[----:B----4-:R-:W-:Y:S02]  /*1190*/  UIMAD.WIDE.U32 UR10, UR5, UR19, URZ ;  /* 0x00000013050a72a5 */ /* 0x010fe4000f8e00ff */
[----:B---3--:R-:W-:-:S02]  /*11a0*/  UIMAD.WIDE.U32 UR22, UR6, UR16, URZ ;  /* 0x00000010061672a5 */ /* 0x008fc4000f8e00ff */
[----:B--2---:R-:W-:Y:S02]  /*11b0*/  UISETP.NE.AND UP3, UPT, UR28, 0x1, UPT ;  /* 0x000000011c00788c */ /* 0x004fe4000bf65270 */
[----:B------:R-:W-:Y:S01]  /*11c0*/  UISETP.NE.AND UP0, UPT, UR26, 0x1, UPT ;  /* 0x000000011a00788c */ /* 0x000fe2000bf05270 */
[----:B------:R-:W-:Y:S02]  /*11d0*/  UMOV UR10, UR11 ;  /* 0x0000000b000a7c82 */ /* 0x000fe40008000000 */
[----:B------:R-:W-:Y:S01]  /*11e0*/  UMOV UR22, UR23 ;  /* 0x0000001700167c82 */ /* 0x000fe20008000000 */
[----:B------:R-:W-:Y:S02]  /*11f0*/  @UP1 USHF.R.U32.HI UR5, URZ, UR4, UR10 ;  /* 0x00000004ff051299 */ /* 0x000fe4000801160a */
[----:B------:R-:W-:Y:S02]  /*1200*/  UIMAD.WIDE.U32 UR24, UR12, UR19, URZ ;  /* 0x000000130c1872a5 */ /* 0x000fe4000f8e00ff */
[----:B------:R-:W-:-:S02]  /*1210*/  UIMAD.WIDE.U32 UR10, UR5, UR8, URZ ;  /* 0x00000008050a72a5 */ /* 0x000fc4000f8e00ff */
[----:B------:R-:W-:Y:S02]  /*1220*/  @UP3 USHF.R.U32.HI UR6, URZ, UR17, UR22 ;  /* 0x00000011ff063299 */ /* 0x000fe40008011616 */
[----:B------:R-:W-:Y:S02]  /*1230*/  UIMAD.WIDE.U32 UR14, UR20, UR16, URZ ;  /* 0x00000010140e72a5 */ /* 0x000fe4000f8e00ff */
[----:B------:R-:W-:Y:S01]  /*1240*/  UIMAD.WIDE.U32 UR22, UR6, UR8, URZ ;  /* 0x00000008061672a5 */ /* 0x000fe2000f8e00ff */
[----:B------:R-:W-:Y:S01]  /*1250*/  UMOV UR24, UR25 ;  /* 0x0000001900187c82 */ /* 0x000fe20008000000 */
[----:B------:R-:W-:Y:S01]  /*1260*/  UMOV UR10, UR11 ;  /* 0x0000000b000a7c82 */ /* 0x000fe20008000000 */
[----:B------:R-:W-:Y:S02]  /*1270*/  USHF.R.U32.HI UR24, URZ, UR4, UR24 ;  /* 0x00000004ff187299 */ /* 0x000fe40008011618 */
[----:B------:R-:W-:Y:S02]  /*1280*/  @UP0 USHF.R.U32.HI UR5, URZ, UR9, UR10 ;  /* 0x00000009ff050299 */ /* 0x000fe4000801160a */
[----:B------:R-:W-:Y:S01]  /*1290*/  UMOV UR7, UR23 ;  /* 0x0000001700077c82 */ /* 0x000fe20008000000 */
[----:B------:R-:W-:Y:S01]  /*12a0*/  UMOV UR14, UR15 ;  /* 0x0000000f000e7c82 */ /* 0x000fe20008000000 */
[----:B------:R-:W-:-:S02]  /*12b0*/  @UP0 USHF.R.U32.HI UR6, URZ, UR9, UR7 ;  /* 0x00000009ff060299 */ /* 0x000fc40008011607 */
[----:B------:R-:W-:Y:S02]  /*12c0*/  USHF.R.U32.HI UR17, URZ, UR17, UR14 ;  /* 0x00000011ff117299 */ /* 0x000fe4000801160e */
[----:B------:R-:W-:Y:S02]  /*12d0*/  USEL UR4, UR12, UR24, !UP1 ;  /* 0x000000180c047287 */ /* 0x000fe4000c800000 */
[----:B------:R-:W-:Y:S02]  /*12e0*/  UIMAD UR7, UR5, UR26, URZ ;  /* 0x0000001a050772a4 */ /* 0x000fe4000f8e02ff */
[----:B------:R-:W-:Y:S02]  /*12f0*/  USEL UR5, UR20, UR17, !UP3 ;  /* 0x0000001114057287 */ /* 0x000fe4000d800000 */
[----:B------:R-:W-:Y:S02]  /*1300*/  UIMAD UR13, UR6, UR26, URZ ;  /* 0x0000001a060d72a4 */ /* 0x000fe4000f8e02ff */
[----:B------:R-:W-:-:S02]  /*1310*/  UISETP.GE.AND UP1, UPT, UR4, UR7, UPT ;  /* 0x000000070400728c */ /* 0x000fc4000bf26270 */
[----:B------:R-:W-:Y:S02]  /*1320*/  UIMAD.WIDE.U32 UR10, UR4, UR8, URZ ;  /* 0x00000008040a72a5 */ /* 0x000fe4000f8e00ff */
[----:B------:R-:W-:Y:S02]  /*1330*/  UISETP.GE.OR UP1, UPT, UR5, UR13, UP1 ;  /* 0x0000000d0500728c */ /* 0x000fe40008f26670 */
[----:B------:R-:W-:Y:S02]  /*1340*/  UIMAD.WIDE.U32 UR14, UR5, UR8, URZ ;  /* 0x00000008050e72a5 */ /* 0x000fe4000f8e00ff */
[----:B------:R-:W-:Y:S01]  /*1350*/  UIADD3 UR7, UPT, UPT, -UR4, URZ, URZ ;  /* 0x000000ff04077290 */ /* 0x000fe2000fffe1ff */
[----:B------:R-:W-:Y:S01]  /*1360*/  UMOV UR8, UR11 ;  /* 0x0000000b00087c82 */ /* 0x000fe20008000000 */
[----:B------:R-:W-:Y:S02]  /*1370*/  UIADD3 UR10, UPT, UPT, -UR5, URZ, URZ ;  /* 0x000000ff050a7290 */ /* 0x000fe4000fffe1ff */
[----:B------:R-:W-:-:S02]  /*1380*/  USHF.R.U32.HI UR8, URZ, UR9, UR8 ;  /* 0x00000009ff087299 */ /* 0x000fc40008011608 */
[----:B------:R-:W-:Y:S02]  /*1390*/  UIMAD UR12, UR18, UR7, UR12 ;  /* 0x00000007120c72a4 */ /* 0x000fe4000f8e020c */
[----:B------:R-:W-:Y:S01]  /*13a0*/  USEL UR8, UR4, UR8, !UP0 ;  /* 0x0000000804087287 */ /* 0x000fe2000c000000 */
[----:B------:R-:W-:Y:S01]  /*13b0*/  @!UP1 UMOV UR7, UR15 ;  /* 0x0000000f00079c82 */ /* 0x000fe20008000000 */
[----:B------:R-:W-:Y:S02]  /*13c0*/  UIMAD UR20, UR28, UR10, UR20 ;  /* 0x0000000a1c1472a4 */ /* 0x000fe4000f8e0214 */
[----:B------:R-:W-:Y:S02]  /*13d0*/  @!UP1 USHF.R.U32.HI UR7, URZ, UR9, UR7 ;  /* 0x00000009ff079299 */ /* 0x000fe40008011607 */
[----:B------:R-:W-:Y:S02]  /*13e0*/  UIADD3 UR9, UPT, UPT, -UR8, URZ, URZ ;  /* 0x000000ff08097290 */ /* 0x000fe4000fffe1ff */
[----:B------:R-:W-:-:S02]  /*13f0*/  @!UP1 USEL UR7, UR5, UR7, !UP0 ;  /* 0x0000000705079287 */ /* 0x000fc4000c000000 */
[----:B------:R-:W-:Y:S02]  /*1400*/  UIMAD UR9, UR26, UR9, UR4 ;  /* 0x000000091a0972a4 */ /* 0x000fe4000f8e0204 */
[----:B------:R-:W-:Y:S02]  /*1410*/  @!UP1 UIADD3 UR8, UPT, UPT, UR8, -UR7, URZ ;  /* 0x8000000708089290 */ /* 0x000fe4000fffe0ff */
[----:B------:R-:W-:Y:S02]  /*1420*/  @!UP1 UIMAD UR6, UR9, UR6, UR7 ;  /* 0x00000006090692a4 */ /* 0x000fe4000f8e0207 */
[----:B------:R-:W-:-:S04]  /*1430*/  @!UP1 UIMAD UR4, UR8, UR26, UR5 ;  /* 0x0000001a080492a4 */ /* 0x000fc8000f8e0205 */
[----:B------:R-:W-:Y:S01]  /*1440*/  UIMAD UR12, UR4, UR18, UR12 ;  /* 0x00000012040c72a4 */ /* 0x000fe2000f8e020c */
[----:B------:R-:W-:Y:S02]  /*1450*/  @!UP1 UMOV UR5, UR6 ;  /* 0x0000000600059c82 */ /* 0x000fe40008000000 */
[----:B------:R-:W-:-:S12]  /*1460*/  UIMAD UR20, UR5, UR28, UR20 ;  /* 0x0000001c051472a4 */ /* 0x000fd8000f8e0214 */
.L_x_18:
[----:B------:R-:W-:Y:S02]  /*1470*/  UISETP.NE.AND UP0, UPT, UR29, 0x1, UPT ;  /* 0x000000011d00788c */ /* 0x000fe4000bf05270 */
[----:B------:R-:W-:Y:S02]  /*1480*/  UISETP.NE.AND UP3, UPT, UR21, 0x2, UPT ;  /* 0x000000021500788c */ /* 0x000fe4000bf65270 */
[----:B------:R-:W-:Y:S02]  /*1490*/  ULOP3.LUT UR57, UR57, 0x3000, URZ, 0xc0, !UPT ;  /* 0x0000300039397892 */ /* 0x000fe4000f8ec0ff */
[----:B------:R-:W-:Y:S02]  /*14a0*/  ULOP3.LUT UR53, UR53, 0x300, URZ, 0xc0, !UPT ;  /* 0x0000030035357892 */ /* 0x000fe4000f8ec0ff */
[----:B------:R-:W-:Y:S02]  /*14b0*/  USHF.R.U32.HI UR37, URZ, 0x1, UR63 ;  /* 0x00000001ff257899 */ /* 0x000fe4000801163f */
[----:B------:R-:W-:Y:S01]  /*14c0*/  ULOP3.LUT UR18, UR27, 0x80, URZ, 0xc0, !UPT ;  /* 0x000000801b127892 */ /* 0x000fe2000f8ec0ff */
[----:B------:R-:W-:Y:S11]  /*14d0*/  BRA.U UP0, `(.L_x_19) ;  /* 0x0000000100447547 */ /* 0x000ff6000b800000 */
[----:B------:R-:W1:Y:S01]  /*14e0*/  LDCU.128 UR8, c[0x0][0xf10] ;  /* 0x0001e200ff0877ac */ /* 0x000e620008000c00 */
[----:B------:R-:W3:Y:S01]  /*14f0*/  LDCU UR13, c[0x0][0xf0c] ;  /* 0x0001e180ff0d77ac */ /* 0x000ee20008000800 */
[----:B------:R-:W4:Y:S01]  /*1500*/  LDCU UR14, c[0x0][0xf20] ;  /* 0x0001e400ff0e77ac */ /* 0x000f220008000800 */
[----:B-1----:R-:W-:Y:S02]  /*1510*/  UIMAD.WIDE.U32 UR6, UR20, UR8, URZ ;  /* 0x00000008140672a5 */ /* 0x002fe4000f8e00ff */
[----:B------:R-:W-:Y:S02]  /*1520*/  UIMAD.WIDE.U32 UR4, UR12, UR11, URZ ;  /* 0x0000000b0c0472a5 */ /* 0x000fe4000f8e00ff */
[----:B---3--:R-:W-:Y:S02]  /*1530*/  UISETP.NE.AND UP1, UPT, UR13, 0x1, UPT ;  /* 0x000000010d00788c */ /* 0x008fe4000bf25270 */
[----:B------:R-:W-:Y:S01]  /*1540*/  UISETP.NE.AND UP0, UPT, UR10, 0x1, UPT ;  /* 0x000000010a00788c */ /* 0x000fe2000bf05270 */
[----:B------:R-:W-:-:S02]  /*1550*/  UMOV UR6, UR7 ;  /* 0x0000000700067c82 */ /* 0x000fc40008000000 */
[----:B------:R-:W-:Y:S01]  /*1560*/  UMOV UR4, UR5 ;  /* 0x0000000500047c82 */ /* 0x000fe20008000000 */
[----:B------:R-:W-:Y:S02]  /*1570*/  USHF.R.U32.HI UR6, URZ, UR9, UR6 ;  /* 0x00000009ff067299 */ /* 0x000fe40008011606 */
[----:B----4-:R-:W-:Y:S02]  /*1580*/  USHF.R.U32.HI UR4, URZ, UR14, UR4 ;  /* 0x0000000eff047299 */ /* 0x010fe40008011604 */
[----:B------:R-:W-:Y:S02]  /*1590*/  USEL UR5, UR20, UR6, !UP1 ;  /* 0x0000000614057287 */ /* 0x000fe4000c800000 */
[----:B------:R-:W-:-:S04]  /*15a0*/  USEL UR4, UR12, UR4, !UP0 ;  /* 0x000000040c047287 */ /* 0x000fc8000c000000 */
[----:B------:R-:W-:Y:S02]  /*15b0*/  UIADD3 UR6, UPT, UPT, UR5, -UR4, URZ ;  /* 0x8000000405067290 */ /* 0x000fe4000fffe0ff */
[----:B------:R-:W-:Y:S02]  /*15c0*/  UIADD3 UR4, UPT, UPT, -UR5, UR4, URZ ;  /* 0x0000000405047290 */ /* 0x000fe4000fffe1ff */
[----:B------:R-:W-:Y:S02]  /*15d0*/  UIMAD UR12, UR6, UR10, UR12 ;  /* 0x0000000a060c72a4 */ /* 0x000fe4000f8e020c */
[----:B------:R-:W-:-:S12]  /*15e0*/  UIMAD UR20, UR4, UR13, UR20 ;  /* 0x0000000d041472a4 */ /* 0x000fd8000f8e0214 */
.L_x_19:
[----:B------:R-:W-:Y:S05]  /*15f0*/  BRA.U !UP2, `(.L_x_20) ;  /* 0x000000010a0c7547 */ /* 0x000fea000b800000 */
[----:B------:R-:W-:Y:S01]  /*1600*/  UCGABAR_WAIT ;  /* 0x0000000000007dc7 */ /* 0x000fe20008000000 */
[----:B------:R-:W-:Y:S01]  /*1610*/  CCTL.IVALL ;  /* 0x00000000ff00798f */ /* 0x000fe20002000000 */
[----:B------:R-:W-:Y:S05]  /*1620*/  BRA `(.L_x_21) ;  /* 0x0000000000047947 */ /* 0x000fea0003800000 */
.L_x_20:
[----:B------:R-:W-:Y:S06]  /*1630*/  BAR.SYNC.DEFER_BLOCKING 0x0 ;  /* 0x0000000000007b1d */ /* 0x000fec0000010000 */
.L_x_21:
[----:B------:R-:W-:Y:S05]  /*1640*/  BRA.U UP3, `(.L_x_22) ;  /* 0x0000001503607547 */ /* 0x000fea000b800000 */
[----:B------:R-:W1:Y:S01]  /*1650*/  LDCU UR6, c[0x0][0x38c] ;  /* 0x00007180ff0677ac */ /* 0x000e620008000800 */
[----:B------:R-:W3:Y:S01]  /*1660*/  LDC R8, c[0x0][0x370] ;  /* 0x0000dc00ff087b82 */ /* 0x000ee20000000800 */
[----:B------:R-:W-:Y:S01]  /*1670*/  PLOP3.LUT P1, PT, PT, PT, UP5, 0x80, 0x8 ;  /* 0x000000000008781c */ /* 0x000fe20003f2f058 */
[----:B------:R-:W-:Y:S01]  /*1680*/  IMAD.MOV.U32 R15, RZ, RZ, 0x1 ;  /* 0x00000001ff0f7424 */ /* 0x000fe200078e00ff */
[----:B------:R-:W-:Y:S01]  /*1690*/  ISETP.EQ.OR P4, PT, R2, RZ, P5 ;  /* 0x000000ff0200720c */ /* 0x000fe20002f82670 */
[----:B------:R-:W-:Y:S01]  /*16a0*/  IMAD.MOV.U32 R14, RZ, RZ, RZ ;  /* 0x000000ffff0e7224 */ /* 0x000fe200078e00ff */
[----:B------:R-:W-:Y:S02]  /*16b0*/  PLOP3.LUT P1, PT, P1, PT, PT, 0x8, 0x80 ;  /* 0x000000000080781c */ /* 0x000fe40000f2e170 */
[----:B------:R-:W-:Y:S01]  /*16c0*/  CS2R R12, SRZ ;  /* 0x00000000000c7805 */ /* 0x000fe2000001ff00 */
[----:B------:R-:W-:Y:S01]  /*16d0*/  IMAD.MOV.U32 R11, RZ, RZ, 0x1 ;  /* 0x00000001ff0b7424 */ /* 0x000fe200078e00ff */
[----:B------:R-:W4:Y:S01]  /*16e0*/  LDC R0, c[0x0][0x374] ;  /* 0x0000dd00ff007b82 */ /* 0x000f220000000800 */
[----:B------:R-:W2:Y:S01]  /*16f0*/  LDCU.64 UR46, c[0x0][0x348] ;  /* 0x00006900ff2e77ac */ /* 0x000ea20008000a00 */
[----:B------:R-:W-:Y:S01]  /*1700*/  UMOV UR29, URZ ;  /* 0x000000ff001d7c82 */ /* 0x000fe20008000000 */
[----:B-1----:R-:W-:-:S02]  /*1710*/  UIADD3 UR5, UPT, UPT, UR6, 0xff, URZ ;  /* 0x000000ff06057890 */ /* 0x002fc4000fffe0ff */
[----:B------:R-:W-:Y:S02]  /*1720*/  UIADD3 UR64, UPT, UPT, UR6, 0x1fe, URZ ;  /* 0x000001fe06407890 */ /* 0x000fe4000fffe0ff */
[----:B------:R-:W-:-:S04]  /*1730*/  USHF.R.S32.HI UR4, URZ, 0x1f, UR5 ;  /* 0x0000001fff047899 */ /* 0x000fc80008011405 */
[----:B------:R-:W-:Y:S02]  /*1740*/  ULEA.HI UR4, UR4, UR5, URZ, 0x8 ;  /* 0x0000000504047291 */ /* 0x000fe4000f8f40ff */
[----:B------:R-:W-:Y:S02]  /*1750*/  UIADD3 UR5, UPT, UPT, UR6, -0x1, URZ ;  /* 0xffffffff06057890 */ /* 0x000fe4000fffe0ff */
[----:B------:R-:W-:Y:S02]  /*1760*/  USHF.R.S32.HI UR61, URZ, 0x8, UR4 ;  /* 0x00000008ff3d7899 */ /* 0x000fe40008011404 */
[----:B------:R-:W-:Y:S02]  /*1770*/  UISETP.GE.U32.AND UP1, UPT, UR5, -0x1ff, UPT ;  /* 0xfffffe010500788c */ /* 0x000fe4000bf26070 */
[----:B------:R-:W-:-:S04]  /*1780*/  UISETP.LT.U32.AND UP0, UPT, UR61, 0x2, UPT ;  /* 0x000000023d00788c */ /* 0x000fc8000bf01070 */
[----:B------:R-:W-:Y:S02]  /*1790*/  USEL UR60, UR61, 0x2, UP0 ;  /* 0x000000023d3c7887 */ /* 0x000fe40008000000 */
[----:B------:R-:W-:Y:S02]  /*17a0*/  UISETP.NE.AND UP0, UPT, UR21, URZ, UPT ;  /* 0x000000ff1500728c */ /* 0x000fe4000bf05270 */
[----:B------:R-:W-:Y:S02]  /*17b0*/  UIADD3 UR45, UPT, UPT, UR60, -0x1, URZ ;  /* 0xffffffff3c2d7890 */ /* 0x000fe4000fffe0ff */
[----:B------:R-:W-:Y:S02]  /*17c0*/  @UP1 UIADD3 UR45, UPT, UPT, UR60, URZ, URZ ;  /* 0x000000ff3c2d1290 */ /* 0x000fe4000fffe0ff */
[----:B------:R-:W-:Y:S02]  /*17d0*/  USEL UR56, UR56, 0x2, UP0 ;  /* 0x0000000238387887 */ /* 0x000fe40008000000 */
[----:B------:R-:W-:-:S02]  /*17e0*/  UIADD3 UR62, UPT, UPT, UR61, -UR60, URZ ;  /* 0x8000003c3d3e7290 */ /* 0x000fc4000fffe0ff */
[----:B--23--:R-:W-:-:S12]  /*17f0*/  UIADD3 UR45, UPT, UPT, UR45, 0x1, URZ ;  /* 0x000000012d2d7890 */ /* 0x00cfd8000fffe0ff */
.L_x_46:
[----:B------:R-:W-:Y:S01]  /*1800*/  UISETP.NE.AND UP0, UPT, UR59, URZ, UPT ;  /* 0x000000ff3b00728c */ /* 0x000fe2000bf05270 */
[----:B------:R-:W1:Y:S08]  /*1810*/  S2UR UR59, SR_CgaCtaId ;  /* 0x00000000003b79c3 */ /* 0x000e700000008800 */
[----:B------:R-:W-:Y:S05]  /*1820*/  BRA.U UP0, `(.L_x_23) ;  /* 0x0000000100347547 */ /* 0x000fea000b800000 */
[----:B------:R-:W2:Y:S01]  /*1830*/  S2R R2, SR_CgaCtaId ;  /* 0x0000000000027919 */ /* 0x000ea20000008800 */
[----:B------:R-:W-:-:S04]  /*1840*/  MOV R3, 0x400 ;  /* 0x0000040000037802 */ /* 0x000fc80000000f00 */
[----:B--2---:R-:W-:Y:S02]  /*1850*/  LEA R2, R2, R3, 0x18 ;  /* 0x0000000302027211 */ /* 0x004fe400078ec0ff */
[----:B------:R-:W-:-:S03]  /*1860*/  SHF.L.U32 R3, R11, 0x1f, RZ ;  /* 0x0000001f0b037819 */ /* 0x000fc600000006ff */
[----:B------:R-:W-:-:S04]  /*1870*/  IMAD R2, R12, 0x8, R2 ;  /* 0x000000080c027824 */ /* 0x000fc800078e0202 */
[----:B------:R-:W2:Y:S02]  /*1880*/  SYNCS.PHASECHK.TRANS64.TRYWAIT P0, [R2+URZ+0xc0], R3 ;  /* 0x0000c003020075a7 */ /* 0x000ea400080011ff */
[----:B--2---:R-:W-:Y:S05]  /*1890*/  @!P0 BRA `(.L_x_24) ;  /* 0x0000008000808947 */ /* 0x004fea0003800000 */
.L_x_138:
[----:B------:R-:W-:Y:S01]  /*18a0*/  VIADD R12, R12, 0x1 ;  /* 0x000000010c0c7836 */ /* 0x000fe20000000000 */
[----:B------:R2:W-:Y:S04]  /*18b0*/  SYNCS.ARRIVE.TRANS64.A1T0 RZ, [R2+URZ+0xb0], RZ ;  /* 0x0000b0ff02ff79a7 */ /* 0x0005e800081000ff */
[----:B------:R-:W-:-:S04]  /*18c0*/  ISETP.NE.AND P0, PT, R12, 0x2, PT ;  /* 0x000000020c00780c */ /* 0x000fc80003f05270 */
[----:B------:R-:W-:Y:S02]  /*18d0*/  SEL R12, R12, RZ, P0 ;  /* 0x000000ff0c0c7207 */ /* 0x000fe40000000000 */
[----:B--2---:R-:W-:-:S04]  /*18e0*/  SEL R2, RZ, 0x1, P0 ;  /* 0x00000001ff027807 */ /* 0x004fc80000000000 */
[----:B------:R-:W-:-:S07]  /*18f0*/  LOP3.LUT R11, R11, R2, RZ, 0x3c, !PT ;  /* 0x000000020b0b7212 */ /* 0x000fce00078e3cff */
.L_x_23:
[----:B------:R-:W-:Y:S01]  /*1900*/  UMOV UR6, 0x400 ;  /* 0x0000040000067882 */ /* 0x000fe20000000000 */
[----:B------:R-:W-:Y:S01]  /*1910*/  SHF.L.U32 R2, R15, 0x1f, RZ ;  /* 0x0000001f0f027819 */ /* 0x000fe200000006ff */
[----:B-1----:R-:W-:Y:S02]  /*1920*/  ULEA UR6, UR59, UR6, 0x18 ;  /* 0x000000063b067291 */ /* 0x002fe4000f8ec0ff */
[----:B------:R-:W-:Y:S02]  /*1930*/  UISETP.GE.U32.AND UP0, UPT, UR64, 0x1ff, UPT ;  /* 0x000001ff4000788c */ /* 0x000fe4000bf06070 */
[----:B------:R-:W-:Y:S02]  /*1940*/  ULEA UR4, UR29, UR6, 0x3 ;  /* 0x000000061d047291 */ /* 0x000fe4000f8e18ff */
[----:B------:R-:W-:Y:S02]  /*1950*/  ULEA UR51, UR20, UR63, 0x2 ;  /* 0x0000003f14337291 */ /* 0x000fe4000f8e10ff */
[----:B------:R-:W-:-:S02]  /*1960*/  USHF.L.U32 UR35, UR12, 0x7, URZ ;  /* 0x000000070c237899 */ /* 0x000fc400080006ff */
[----:B------:R-:W-:Y:S01]  /*1970*/  USHF.L.U32 UR51, UR51, 0x5, URZ ;  /* 0x0000000533337899 */ /* 0x000fe200080006ff */
[----:B------:R-:W-:Y:S02]  /*1980*/  UMOV UR14, URZ ;  /* 0x000000ff000e7c82 */ /* 0x000fe40008000000 */
[----:B------:R1:W2:Y:S01]  /*1990*/  SYNCS.PHASECHK.TRANS64.TRYWAIT P2, [UR4+0x10], R2 ;  /* 0x00001002ff0075a7 */ /* 0x0002a20008041104 */
[----:B------:R-:W-:Y:S08]  /*19a0*/  BRA.U !UP0, `(.L_x_25) ;  /* 0x00000005084c7547 */ /* 0x000ff0000b800000 */
[----:B------:R-:W-:Y:S01]  /*19b0*/  UMOV UR7, URZ ;  /* 0x000000ff00077c82 */ /* 0x000fe20008000000 */
[----:B------:R-:W-:-:S05]  /*19c0*/  UMOV UR5, UR29 ;  /* 0x0000001d00057c82 */ /* 0x000fca0008000000 */
.L_x_33:
[----:B------:R-:W-:Y:S01]  /*19d0*/  ULEA UR49, UR5, UR6, 0x3 ;  /* 0x0000000605317291 */ /* 0x000fe2000f8e18ff */
[----:B--2---:R-:W-:Y:S01]  /*19e0*/  @!P5 MOV R3, 0x10800 ;  /* 0x000108000003d802 */ /* 0x004fe20000000f00 */
[----:B--23--:R-:W-:Y:S10]  /*19f0*/  @P2 BRA `(.L_x_26) ;  /* 0x00000000000c2947 */ /* 0x00cff40003800000 */
[----:B------:R-:W-:-:S04]  /*1a00*/  SHF.L.U32 R4, R15, 0x1f, RZ ;  /* 0x0000001f0f047819 */ /* 0x000fc800000006ff */
[----:B------:R-:W2:Y:S02]  /*1a10*/  SYNCS.PHASECHK.TRANS64.TRYWAIT P0, [UR49+0x10], R4 ;  /* 0x00001004ff0075a7 */ /* 0x000ea40008001131 */
[----:B--2---:R-:W-:Y:S05]  /*1a20*/  @!P0 BRA `(.L_x_27) ;  /* 0x0000008000308947 */ /* 0x004fea0003800000 */
.L_x_26:
[----:B------:R2:W-:Y:S01]  /*1a30*/  @!P5 SYNCS.ARRIVE.TRANS64 RZ, [UR49], R3 ;  /* 0x00000003ffffd9a7 */ /* 0x0005e20008000031 */
[----:B------:R-:W-:-:S04]  /*1a40*/  ULOP3.LUT UR4, UR56, 0x2, URZ, 0xfc, !UPT ;  /* 0x0000000238047892 */ /* 0x000fc8000f8efcff */
[----:B------:R-:W-:-:S09]  /*1a50*/  UISETP.NE.AND UP0, UPT, UR4, 0x2, UPT ;  /* 0x000000020400788c */ /* 0x000fd2000bf05270 */
[----:B------:R-:W-:Y:S05]  /*1a60*/  BRA.U UP0, `(.L_x_28) ;  /* 0x0000000100047547 */ /* 0x000fea000b800000 */
[----:B------:R-:W-:Y:S05]  /*1a70*/  BPT.TRAP 0x1 ;  /* 0x000000040000795c */ /* 0x000fea0000300000 */
.L_x_28:
[----:B------:R-:W-:Y:S04]  /*1a80*/  BSSY.RECONVERGENT B0, `(.L_x_29) ;  /* 0x0000003000007945 */ /* 0x000fe80003800200 */
[----:B------:R-:W-:Y:S05]  /*1a90*/  @P4 BRA `(.L_x_30) ;  /* 0x0000000000044947 */ /* 0x000fea0003800000 */
[----:B------:R-:W-:Y:S05]  /*1aa0*/  BPT.TRAP 0x1 ;  /* 0x000000040000795c */ /* 0x000fea0000300000 */
.L_x_30:
[----:B------:R-:W-:Y:S05]  /*1ab0*/  BSYNC.RECONVERGENT B0 ;  /* 0x0000000000007941 */ /* 0x000fea0003800200 */
.L_x_29:
[----:B------:R-:W-:Y:S01]  /*1ac0*/  UIADD3 UR4, UPT, UPT, UR5, 0x1, URZ ;  /* 0x0000000105047890 */ /* 0x000fe2000fffe0ff */
[----:B------:R-:W-:Y:S01]  /*1ad0*/  BSSY.RECONVERGENT B0, `(.L_x_31) ;  /* 0x000003b000007945 */ /* 0x000fe20003800200 */
[----:B------:R-:W-:Y:S02]  /*1ae0*/  ELECT P0, URZ, PT ;  /* 0x0000000000ff782f */ /* 0x000fe40003800000 */
[----:B------:R-:W-:-:S04]  /*1af0*/  UISETP.NE.AND UP0, UPT, UR4, 0x2, UPT ;  /* 0x000000020400788c */ /* 0x000fc8000bf05270 */
[----:B------:R-:W-:Y:S02]  /*1b00*/  USEL UR8, URZ, 0x1, UP0 ;  /* 0x00000001ff087887 */ /* 0x000fe40008000000 */
[----:B------:R-:W-:-:S04]  /*1b10*/  USEL UR29, UR4, URZ, UP0 ;  /* 0x000000ff041d7287 */ /* 0x000fc80008000000 */
[----:B------:R-:W-:Y:S01]  /*1b20*/  ULEA UR4, UR29, UR6, 0x3 ;  /* 0x000000061d047291 */ /* 0x000fe2000f8e18ff */
[----:B------:R-:W-:-:S04]  /*1b30*/  LOP3.LUT R15, R15, UR8, RZ, 0x3c, !PT ;  /* 0x000000080f0f7c12 */ /* 0x000fc8000f8e3cff */
[----:B-1----:R-:W-:-:S04]  /*1b40*/  SHF.L.U32 R2, R15, 0x1f, RZ ;  /* 0x0000001f0f027819 */ /* 0x002fc800000006ff */
[----:B------:R1:W3:Y:S01]  /*1b50*/  SYNCS.PHASECHK.TRANS64.TRYWAIT P2, [UR4+0x10], R2 ;  /* 0x00001002ff0075a7 */ /* 0x0002e20008041104 */
[----:B------:R-:W-:Y:S05]  /*1b60*/  @!P0 BRA `(.L_x_32) ;  /* 0x0000000000c48947 */ /* 0x000fea0003800000 */
[----:B------:R-:W-:Y:S02]  /*1b70*/  USHF.L.U32 UR4, UR5, 0xf, URZ ;  /* 0x0000000f05047899 */ /* 0x000fe400080006ff */
[----:B------:R-:W-:Y:S02]  /*1b80*/  UIADD3 UR14, UP3, UPT, UR46, 0x80, URZ ;  /* 0x000000802e0e7890 */ /* 0x000fe4000ff7e0ff */
[----:B------:R-:W-:Y:S02]  /*1b90*/  ULOP3.LUT UR40, UR4, UR57, URZ, 0xfc, !UPT ;  /* 0x0000003904287292 */ /* 0x000fe4000f8efcff */
[----:B------:R-:W-:Y:S02]  /*1ba0*/  USHF.L.U32 UR8, UR5, 0xa, URZ ;  /* 0x0000000a05087899 */ /* 0x000fe400080006ff */
[----:B------:R-:W-:Y:S02]  /*1bb0*/  UIADD3 UR40, UPT, UPT, UR6, UR40, URZ ;  /* 0x0000002806287290 */ /* 0x000fe4000fffe0ff */
[----:B------:R-:W-:-:S02]  /*1bc0*/  USHF.L.U32 UR50, UR7, 0x8, URZ ;  /* 0x0000000807327899 */ /* 0x000fc400080006ff */
[----:B------:R-:W-:Y:S02]  /*1bd0*/  UIADD3 UR22, UP2, UPT, UR46, 0x180, URZ ;  /* 0x000001802e167890 */ /* 0x000fe4000ff5e0ff */
[----:B------:R-:W-:Y:S02]  /*1be0*/  UIADD3 UR4, UPT, UPT, UR6, UR4, URZ ;  /* 0x0000000406047290 */ /* 0x000fe4000fffe0ff */
[----:B------:R-:W-:Y:S02]  /*1bf0*/  UIADD3 UR38, UP1, UPT, UR46, 0x280, URZ ;  /* 0x000002802e267890 */ /* 0x000fe4000ff3e0ff */
[----:B------:R-:W-:Y:S02]  /*1c00*/  USHF.L.U32 UR11, UR7, 0x1, URZ ;  /* 0x00000001070b7899 */ /* 0x000fe400080006ff */
[----:B------:R-:W-:Y:S02]  /*1c10*/  UIADD3.X UR15, UPT, UPT, URZ, UR47, URZ, UP3, !UPT ;  /* 0x0000002fff0f7290 */ /* 0x000fe40009ffe4ff */
[----:B------:R-:W-:-:S02]  /*1c20*/  ULOP3.LUT UR16, UR53, UR8, URZ, 0xfc, !UPT ;  /* 0x0000000835107292 */ /* 0x000fc4000f8efcff */
[----:B------:R-:W-:Y:S02]  /*1c30*/  UIADD3 UR48, UPT, UPT, UR40, 0x8400, URZ ;  /* 0x0000840028307890 */ /* 0x000fe4000fffe0ff */
[----:B------:R-:W-:Y:S02]  /*1c40*/  UIADD3 UR30, UP0, UPT, UR46, 0x380, URZ ;  /* 0x000003802e1e7890 */ /* 0x000fe4000ff1e0ff */
[----:B------:R-:W-:Y:S02]  /*1c50*/  UIADD3 UR42, UPT, UPT, UR50, 0x80, URZ ;  /* 0x00000080322a7890 */ /* 0x000fe4000fffe0ff */
[----:B------:R-:W-:Y:S02]  /*1c60*/  UIADD3 UR40, UPT, UPT, UR40, 0xc400, URZ ;  /* 0x0000c40028287890 */ /* 0x000fe4000fffe0ff */
[----:B------:R-:W-:Y:S02]  /*1c70*/  UIADD3.X UR23, UPT, UPT, URZ, UR47, URZ, UP2, !UPT ;  /* 0x0000002fff177290 */ /* 0x000fe400097fe4ff */
[----:B------:R-:W-:-:S02]  /*1c80*/  UIADD3 UR32, UPT, UPT, UR4, 0x18400, URZ ;  /* 0x0001840004207890 */ /* 0x000fc4000fffe0ff */
[----:B------:R-:W-:Y:S02]  /*1c90*/  UIADD3 UR24, UPT, UPT, UR4, 0x1c400, URZ ;  /* 0x0001c40004187890 */ /* 0x000fe4000fffe0ff */
[----:B------:R-:W-:Y:S02]  /*1ca0*/  UIADD3.X UR39, UPT, UPT, URZ, UR47, URZ, UP1, !UPT ;  /* 0x0000002fff277290 */ /* 0x000fe40008ffe4ff */
[----:B------:R-:W-:Y:S02]  /*1cb0*/  UIADD3 UR19, UPT, UPT, UR37, UR11, URZ ;  /* 0x0000000b25137290 */ /* 0x000fe4000fffe0ff */
[----:B------:R-:W-:Y:S02]  /*1cc0*/  UIADD3 UR16, UPT, UPT, UR6, 0x28400, UR16 ;  /* 0x0002840006107890 */ /* 0x000fe4000fffe010 */
[----:B------:R-:W-:Y:S02]  /*1cd0*/  UIADD3 UR8, UPT, UPT, UR6, 0x28c00, UR8 ;  /* 0x00028c0006087890 */ /* 0x000fe4000fffe008 */
[----:B------:R-:W-:Y:S01]  /*1ce0*/  UIADD3.X UR31, UPT, UPT, URZ, UR47, URZ, UP0, !UPT ;  /* 0x0000002fff1f7290 */ /* 0x000fe200087fe4ff */
[----:B------:R-:W-:Y:S01]  /*1cf0*/  UMOV UR58, 0xf0000 ;  /* 0x000f0000003a7882 */ /* 0x000fe20000000000 */
[----:B------:R-:W-:Y:S01]  /*1d00*/  UMOV UR54, 0x0 ;  /* 0x0000000000367882 */ /* 0x000fe20000000000 */
[----:B------:R-:W-:Y:S01]  /*1d10*/  UMOV UR55, 0x10000000 ;  /* 0x1000000000377882 */ /* 0x000fe20000000000 */
[----:B------:R-:W-:Y:S01]  /*1d20*/  UMOV UR41, UR49 ;  /* 0x0000003100297c82 */ /* 0x000fe20008000000 */
[----:B------:R-:W-:Y:S01]  /*1d30*/  UMOV UR43, UR51 ;  /* 0x00000033002b7c82 */ /* 0x000fe20008000000 */
[----:B------:R-:W-:Y:S01]  /*1d40*/  UMOV UR44, UR52 ;  /* 0x00000034002c7c82 */ /* 0x000fe20008000000 */
[----:B------:R-:W-:Y:S01]  /*1d50*/  UMOV UR33, UR49 ;  /* 0x0000003100217c82 */ /* 0x000fe20008000000 */
[----:B------:R-:W-:Y:S01]  /*1d60*/  UMOV UR36, UR52 ;  /* 0x0000003400247c82 */ /* 0x000fe20008000000 */
[----:B------:R-:W-:Y:S01]  /*1d70*/  UMOV UR34, UR50 ;  /* 0x0000003200227c82 */ /* 0x000fe20008000000 */
[----:B------:R1:W-:Y:S01]  /*1d80*/  UTMALDG.3D.MULTICAST [UR48], [UR14], UR58, desc[UR54] ;  /* 0x000036300e0073b4 */ /* 0x0003e2000801183a */
[----:B------:R-:W-:Y:S01]  /*1d90*/  UMOV UR25, UR49 ;  /* 0x0000003100197c82 */ /* 0x000fe20008000000 */
[----:B------:R-:W-:Y:S01]  /*1da0*/  UMOV UR27, UR35 ;  /* 0x00000023001b7c82 */ /* 0x000fe20008000000 */
[----:B------:R-:W-:Y:S01]  /*1db0*/  UMOV UR28, UR52 ;  /* 0x00000034001c7c82 */ /* 0x000fe20008000000 */
[----:B------:R-:W-:Y:S01]  /*1dc0*/  UMOV UR26, UR42 ;  /* 0x0000002a001a7c82 */ /* 0x000fe20008000000 */
[----:B------:R-:W-:Y:S01]  /*1dd0*/  UMOV UR17, UR49 ;  /* 0x0000003100117c82 */ /* 0x000fe20008000000 */
[----:B------:R-:W-:Y:S01]  /*1de0*/  UMOV UR21, UR52 ;  /* 0x0000003400157c82 */ /* 0x000fe20008000000 */
[----:B------:R-:W-:Y:S01]  /*1df0*/  UMOV UR10, URZ ;  /* 0x000000ff000a7c82 */ /* 0x000fe20008000000 */
[----:B------:R1:W-:Y:S01]  /*1e00*/  UTMALDG.3D.MULTICAST [UR40], [UR14], UR58, desc[UR54] ;  /* 0x000036280e0073b4 */ /* 0x0003e2000801183a */
[----:B------:R-:W-:Y:S01]  /*1e10*/  UMOV UR9, UR49 ;  /* 0x0000003100097c82 */ /* 0x000fe20008000000 */
[----:B------:R-:W-:Y:S01]  /*1e20*/  UMOV UR13, UR52 ;  /* 0x00000034000d7c82 */ /* 0x000fe20008000000 */
[----:B------:R1:W-:Y:S01]  /*1e30*/  UTMALDG.3D [UR32], [UR22], desc[UR54] ;  /* 0x00003620160075b4 */ /* 0x0003e20008011000 */
[----:B------:R1:W-:Y:S01]  /*1e40*/  UTMALDG.3D [UR24], [UR22], desc[UR54] ;  /* 0x00003618160075b4 */ /* 0x0003e20008011000 */
[----:B------:R1:W-:Y:S01]  /*1e50*/  UTMALDG.4D.MULTICAST [UR16], [UR38], UR58, desc[UR54] ;  /* 0x00003610260073b4 */ /* 0x0003e2000801983a */
[----:B------:R1:W-:Y:S02]  /*1e60*/  UTMALDG.4D [UR8], [UR30], desc[UR54] ;  /* 0x000036081e0075b4 */ /* 0x0003e40008019000 */
[----:B-1----:R-:W-:Y:S01]  /*1e70*/  NOP ;  /* 0x0000000000007918 */ /* 0x002fe20000000000 */
.L_x_32:
[----:B------:R-:W-:Y:S05]  /*1e80*/  BSYNC.RECONVERGENT B0 ;  /* 0x0000000000007941 */ /* 0x000fea0003800200 */
.L_x_31:
[----:B------:R-:W-:Y:S01]  /*1e90*/  UIADD3 UR7, UPT, UPT, UR7, 0x1, URZ ;  /* 0x0000000107077890 */ /* 0x000fe2000fffe0ff */
[----:B------:R-:W-:Y:S01]  /*1ea0*/  UMOV UR5, UR29 ;  /* 0x0000001d00057c82 */ /* 0x000fe20008000000 */
[----:B------:R-:W-:Y:S02]  /*1eb0*/  UMOV UR14, UR45 ;  /* 0x0000002d000e7c82 */ /* 0x000fe40008000000 */
[----:B------:R-:W-:-:S09]  /*1ec0*/  UISETP.NE.AND UP0, UPT, UR7, UR45, UPT ;  /* 0x0000002d0700728c */ /* 0x000fd2000bf05270 */
[----:B------:R-:W-:Y:S05]  /*1ed0*/  BRA.U UP0, `(.L_x_33) ;  /* 0xfffffff900bc7547 */ /* 0x000fea000b83ffff */
.L_x_25:
[----:B------:R-:W-:Y:S01]  /*1ee0*/  ULEA UR4, UR29, UR6, 0x3 ;  /* 0x000000061d047291 */ /* 0x000fe2000f8e18ff */
[----:B-1----:R-:W-:Y:S01]  /*1ef0*/  SHF.L.U32 R2, R15, 0x1f, RZ ;  /* 0x0000001f0f027819 */ /* 0x002fe200000006ff */
[----:B------:R-:W-:Y:S01]  /*1f00*/  @!P1 SYNCS.ARRIVE.TRANS64.A1T0 RZ, [UR6+0x68], RZ ;  /* 0x000068ffffff99a7 */ /* 0x000fe20008100006 */
[----:B------:R-:W-:-:S06]  /*1f10*/  UISETP.GT.AND UP0, UPT, UR61, UR60, UPT ;  /* 0x0000003c3d00728c */ /* 0x000fcc000bf04270 */
[----:B------:R1:W1:Y:S03]  /*1f20*/  SYNCS.PHASECHK.TRANS64.TRYWAIT P1, [UR4+0x10], R2 ;  /* 0x00001002ff0075a7 */ /* 0x0002660008021104 */
[----:B------:R-:W-:Y:S05]  /*1f30*/  BRA.U !UP0, `(.L_x_34) ;  /* 0x0000000508487547 */ /* 0x000fea000b800000 */
[----:B------:R-:W-:Y:S01]  /*1f40*/  UIADD3 UR15, UPT, UPT, UR62, UR14, URZ ;  /* 0x0000000e3e0f7290 */ /* 0x000fe2000fffe0ff */
[----:B------:R-:W-:-:S11]  /*1f50*/  UMOV UR7, UR29 ;  /* 0x0000001d00077c82 */ /* 0x000fd60008000000 */
.L_x_42:
[----:B------:R-:W-:Y:S01]  /*1f60*/  ULEA UR49, UR7, UR6, 0x3 ;  /* 0x0000000607317291 */ /* 0x000fe2000f8e18ff */
[----:B--2---:R-:W-:Y:S01]  /*1f70*/  @!P5 MOV R3, 0x10800 ;  /* 0x000108000003d802 */ /* 0x004fe20000000f00 */
[----:B-1----:R-:W-:Y:S10]  /*1f80*/  @P1 BRA `(.L_x_35) ;  /* 0x00000000000c1947 */ /* 0x002ff40003800000 */
[----:B------:R-:W-:-:S04]  /*1f90*/  SHF.L.U32 R4, R15, 0x1f, RZ ;  /* 0x0000001f0f047819 */ /* 0x000fc800000006ff */
[----:B------:R-:W1:Y:S02]  /*1fa0*/  SYNCS.PHASECHK.TRANS64.TRYWAIT P0, [UR49+0x10], R4 ;  /* 0x00001004ff0075a7 */ /* 0x000e640008001131 */
[----:B-1----:R-:W-:Y:S05]  /*1fb0*/  @!P0 BRA `(.L_x_36) ;  /* 0x0000007800e48947 */ /* 0x002fea0003800000 */
.L_x_35:
[----:B------:R2:W-:Y:S01]  /*1fc0*/  @!P5 SYNCS.ARRIVE.TRANS64 RZ, [UR49], R3 ;  /* 0x00000003ffffd9a7 */ /* 0x0005e20008000031 */
[----:B------:R-:W-:-:S04]  /*1fd0*/  ULOP3.LUT UR4, UR56, 0x2, URZ, 0xfc, !UPT ;  /* 0x0000000238047892 */ /* 0x000fc8000f8efcff */
[----:B------:R-:W-:-:S09]  /*1fe0*/  UISETP.NE.AND UP0, UPT, UR4, 0x2, UPT ;  /* 0x000000020400788c */ /* 0x000fd2000bf05270 */
[----:B------:R-:W-:Y:S05]  /*1ff0*/  BRA.U UP0, `(.L_x_37) ;  /* 0x0000000100047547 */ /* 0x000fea000b800000 */
[----:B------:R-:W-:Y:S05]  /*2000*/  BPT.TRAP 0x1 ;  /* 0x000000040000795c */ /* 0x000fea0000300000 */
.L_x_37:
[----:B------:R-:W-:Y:S04]  /*2010*/  BSSY.RECONVERGENT B0, `(.L_x_38) ;  /* 0x0000003000007945 */ /* 0x000fe80003800200 */
[----:B------:R-:W-:Y:S05]  /*2020*/  @P4 BRA `(.L_x_39) ;  /* 0x0000000000044947 */ /* 0x000fea0003800000 */
[----:B------:R-:W-:Y:S05]  /*2030*/  BPT.TRAP 0x1 ;  /* 0x000000040000795c */ /* 0x000fea0000300000 */
.L_x_39:
[----:B------:R-:W-:Y:S05]  /*2040*/  BSYNC.RECONVERGENT B0 ;  /* 0x0000000000007941 */ /* 0x000fea0003800200 */
.L_x_38:
        /* <DEDUP_REMOVED lines=9> */
[----:B------:R1:W1:Y:S01]  /*20e0*/  SYNCS.PHASECHK.TRANS64.TRYWAIT P1, [UR4+0x10], R2 ;  /* 0x00001002ff0075a7 */ /* 0x0002620008021104 */
        /* <DEDUP_REMOVED lines=14> */
[----:B------:R-:W-:Y:S02]  /*21d0*/  UIADD3 UR42, UPT, UPT, UR50, 0x80, URZ ;  /* 0x00000080322a7890 */ /* 0x000fe4000fffe0ff */
[----:B------:R-:W-:Y:S02]  /*21e0*/  UIADD3 UR40, UPT, UPT, UR40, 0xc400, URZ ;  /* 0x0000c40028287890 */ /* 0x000fe4000fffe0ff */
[----:B------:R-:W-:Y:S02]  /*21f0*/  UIADD3.X UR23, UPT, UPT, URZ, UR47, URZ, UP2, !UPT ;  /* 0x0000002fff177290 */ /* 0x000fe400097fe4ff */
[----:B------:R-:W-:Y:S02]  /*2200*/  UIADD3 UR32, UPT, UPT, UR8, 0x18400, URZ ;  /* 0x0001840008207890 */ /* 0x000fe4000fffe0ff */
[----:B------:R-:W-:-:S02]  /*2210*/  UIADD3 UR38, UP0, UPT, UR46, 0x380, URZ ;  /* 0x000003802e267890 */ /* 0x000fc4000ff1e0ff */
[----:B------:R-:W-:Y:S02]  /*2220*/  UIADD3 UR24, UPT, UPT, UR8, 0x1c400, URZ ;  /* 0x0001c40008187890 */ /* 0x000fe4000fffe0ff */
[----:B------:R-:W-:Y:S02]  /*2230*/  UIADD3.X UR31, UPT, UPT, URZ, UR47, URZ, UP1, !UPT ;  /* 0x0000002fff1f7290 */ /* 0x000fe40008ffe4ff */
[----:B------:R-:W-:Y:S02]  /*2240*/  UIADD3 UR19, UPT, UPT, UR37, UR11, URZ ;  /* 0x0000000b25137290 */ /* 0x000fe4000fffe0ff */
[----:B------:R-:W-:Y:S01]  /*2250*/  UIADD3 UR16, UPT, UPT, UR6, 0x28400, UR16 ;  /* 0x0002840006107890 */ /* 0x000fe2000fffe010 */
[----:B------:R-:W-:Y:S01]  /*2260*/  UMOV UR10, 0xf0000 ;  /* 0x000f0000000a7882 */ /* 0x000fe20000000000 */
[----:B------:R-:W-:Y:S01]  /*2270*/  UMOV UR54, 0x0 ;  /* 0x0000000000367882 */ /* 0x000fe20000000000 */
[----:B------:R-:W-:Y:S01]  /*2280*/  UMOV UR55, 0x10000000 ;  /* 0x1000000000377882 */ /* 0x000fe20000000000 */
[----:B------:R-:W-:Y:S01]  /*2290*/  UIADD3 UR8, UPT, UPT, UR6, 0x28c00, UR9 ;  /* 0x00028c0006087890 */ /* 0x000fe2000fffe009 */
[----:B------:R-:W-:Y:S01]  /*22a0*/  UTMALDG.3D.MULTICAST [UR48], [UR4], UR10, desc[UR54] ;  /* 0x00003630040073b4 */ /* 0x000fe2000801180a */
[----:B------:R-:W-:Y:S01]  /*22b0*/  UIADD3.X UR39, UPT, UPT, URZ, UR47, URZ, UP0, !UPT ;  /* 0x0000002fff277290 */ /* 0x000fe200087fe4ff */
[----:B------:R-:W-:Y:S01]  /*22c0*/  UMOV UR41, UR49 ;  /* 0x0000003100297c82 */ /* 0x000fe20008000000 */
        /* <DEDUP_REMOVED lines=8> */
[----:B------:R-:W-:Y:S01]  /*2350*/  UTMALDG.3D.MULTICAST [UR40], [UR4], UR10, desc[UR54] ;  /* 0x00003628040073b4 */ /* 0x000fe2000801180a */
[----:B------:R-:W-:Y:S01]  /*2360*/  UMOV UR26, UR42 ;  /* 0x0000002a001a7c82 */ /* 0x000fe20008000000 */
[----:B------:R-:W-:Y:S01]  /*2370*/  UMOV UR17, UR49 ;  /* 0x0000003100117c82 */ /* 0x000fe20008000000 */
[----:B------:R-:W-:Y:S01]  /*2380*/  UMOV UR21, UR52 ;  /* 0x0000003400157c82 */ /* 0x000fe20008000000 */
[----:B------:R-:W-:Y:S01]  /*2390*/  UMOV UR9, UR49 ;  /* 0x0000003100097c82 */ /* 0x000fe20008000000 */
[----:B------:R-:W-:Y:S01]  /*23a0*/  UMOV UR13, UR52 ;  /* 0x00000034000d7c82 */ /* 0x000fe20008000000 */
[----:B------:R-:W-:Y:S01]  /*23b0*/  UTMALDG.3D [UR32], [UR22], desc[UR54] ;  /* 0x00003620160075b4 */ /* 0x000fe20008011000 */
[----:B------:R-:W-:Y:S01]  /*23c0*/  UTMALDG.3D [UR24], [UR22], desc[UR54] ;  /* 0x00003618160075b4 */ /* 0x000fe20008011000 */
[----:B------:R2:W-:Y:S02]  /*23d0*/  UTMALDG.4D.MULTICAST [UR16], [UR30], UR10, desc[UR54] ;  /* 0x000036101e0073b4 */ /* 0x0005e4000801980a */
[----:B--2---:R-:W-:-:S02]  /*23e0*/  UMOV UR10, URZ ;  /* 0x000000ff000a7c82 */ /* 0x004fc40008000000 */
[----:B------:R2:W-:Y:S02]  /*23f0*/  UTMALDG.4D [UR8], [UR38], desc[UR54] ;  /* 0x00003608260075b4 */ /* 0x0005e40008019000 */
[----:B--2---:R-:W-:Y:S01]  /*2400*/  NOP ;  /* 0x0000000000007918 */ /* 0x004fe20000000000 */
.L_x_41:
[----:B------:R-:W-:Y:S05]  /*2410*/  BSYNC.RECONVERGENT B0 ;  /* 0x0000000000007941 */ /* 0x000fea0003800200 */
.L_x_40:
[----:B------:R-:W-:Y:S01]  /*2420*/  UIADD3 UR14, UPT, UPT, UR14, 0x1, URZ ;  /* 0x000000010e0e7890 */ /* 0x000fe2000fffe0ff */
[----:B------:R-:W-:-:S03]  /*2430*/  UMOV UR7, UR29 ;  /* 0x0000001d00077c82 */ /* 0x000fc60008000000 */
[----:B------:R-:W-:-:S09]  /*2440*/  UISETP.NE.AND UP0, UPT, UR14, UR15, UPT ;  /* 0x0000000f0e00728c */ /* 0x000fd2000bf05270 */
[----:B------:R-:W-:Y:S05]  /*2450*/  BRA.U UP0, `(.L_x_42) ;  /* 0xfffffff900c07547 */ /* 0x000fea000b83ffff */
.L_x_34:
[C---:B-1----:R-:W-:Y:S01]  /*2460*/  LEA R2, R14.reuse, UR6, 0x3 ;  /* 0x000000060e027c11 */ /* 0x042fe2000f8e18ff */
[----:B------:R-:W-:Y:S01]  /*2470*/  NOP ;  /* 0x0000000000007918 */ /* 0x000fe20000000000 */
[----:B--2---:R-:W-:Y:S02]  /*2480*/  SHF.L.U32 R3, R13, 0x1f, RZ ;  /* 0x0000001f0d037819 */ /* 0x004fe400000006ff */
[----:B------:R-:W-:Y:S02]  /*2490*/  LEA R4, R14, UR6, 0x4 ;  /* 0x000000060e047c11 */ /* 0x000fe4000f8e20ff */
[----:B------:R-:W1:Y:S02]  /*24a0*/  SYNCS.PHASECHK.TRANS64.TRYWAIT P0, [R2+URZ+0x70], R3 ;  /* 0x00007003020075a7 */ /* 0x000e6400080011ff */
[----:B-1----:R-:W-:Y:S05]  /*24b0*/  @!P0 BRA `(.L_x_43) ;  /* 0x0000007400bc8947 */ /* 0x002fea0003800000 */
.L_x_141:
[----:B------:R-:W3:Y:S01]  /*24c0*/  LDS.128 R4, [R4+0xe0] ;  /* 0x0000e00004047984 */ /* 0x000ee20000000c00 */
[----:B------:R-:W-:Y:S01]  /*24d0*/  ISETP.GE.AND P0, PT, R40, 0x1, PT ;  /* 0x000000012800780c */ /* 0x000fe20003f06270 */
[----:B-1----:R-:W-:Y:S01]  /*24e0*/  VIADD R2, R2, 0x80 ;  /* 0x0000008002027836 */ /* 0x002fe20000000000 */
[----:B------:R-:W-:Y:S01]  /*24f0*/  @!PT LDS RZ, [RZ] ;  /* 0x00000000fffff984 */ /* 0x000fe20000000800 */
[----:B------:R-:W-:Y:S01]  /*2500*/  @!PT LDS RZ, [RZ] ;  /* 0x00000000fffff984 */ /* 0x000fe20000000800 */
[----:B------:R-:W-:Y:S01]  /*2510*/  @!PT LDS RZ, [RZ] ;  /* 0x00000000fffff984 */ /* 0x000fe20000000800 */
[----:B------:R-:W-:Y:S01]  /*2520*/  @!PT LDS RZ, [RZ] ;  /* 0x00000000fffff984 */ /* 0x000fe20000000800 */
[----:B------:R1:W-:Y:S06]  /*2530*/  MEMBAR.ALL.CTA ;  /* 0x0000000000007992 */ /* 0x0003ec0000008000 */
[----:B-1----:R-:W1:Y:S01]  /*2540*/  FENCE.VIEW.ASYNC.S ;  /* 0x00000000000073c6 */ /* 0x002e620000000000 */
[----:B------:R-:W-:-:S04]  /*2550*/  PRMT R2, RZ, 0x654, R2 ;  /* 0x00000654ff027816 */ /* 0x000fc80000000002 */
[----:B-1----:R1:W-:Y:S01]  /*2560*/  SYNCS.ARRIVE.TRANS64.RED.A1T0 RZ, [R2+URZ], RZ ;  /* 0x000000ff02ff79a7 */ /* 0x0023e200081004ff */
[----:B---3--:R-:W-:-:S13]  /*2570*/  LOP3.LUT P2, RZ, R6, 0x1, RZ, 0xc0, !PT ;  /* 0x0000000106ff7812 */ /* 0x008fda000784c0ff */
[----:B------:R-:W-:Y:S01]  /*2580*/  @P2 SHF.R.U32.HI R3, RZ, 0x10, R5 ;  /* 0x00000010ff032819 */ /* 0x000fe20000011605 */
[----:B------:R-:W-:Y:S01]  /*2590*/  VOTEU.ANY UP0, P2 ;  /* 0x0000000000ff7886 */ /* 0x000fe20001000100 */
[----:B------:R-:W-:Y:S02]  /*25a0*/  @P2 MOV R10, R4 ;  /* 0x00000004000a2202 */ /* 0x000fe40000000f00 */
[----:B------:R-:W-:Y:S02]  /*25b0*/  @P2 R2UR.BROADCAST UR4, R3 ;  /* 0x00000000030422ca */ /* 0x000fe400008e0000 */
[----:B------:R-:W-:-:S11]  /*25c0*/  @P2 LOP3.LUT R9, R5, 0xffff, RZ, 0xc0, !PT ;  /* 0x0000ffff05092812 */ /* 0x000fd600078ec0ff */
[----:B------:R-:W-:Y:S01]  /*25d0*/  @UP0 UMOV UR52, UR4 ;  /* 0x0000000400340c82 */ /* 0x000fe20008000000 */
[----:B-1----:R-:W-:Y:S05]  /*25e0*/  @!P0 BRA `(.L_x_44) ;  /* 0x0000000000b88947 */ /* 0x002fea0003800000 */
[----:B------:R-:W4:Y:S01]  /*25f0*/  LDC.64 R4, c[0x0][0xf18] ;  /* 0x0003c600ff047b82 */ /* 0x000f220000000a00 */
[----:B------:R-:W-:-:S07]  /*2600*/  ISETP.NE.AND P3, PT, R40, 0x1, PT ;  /* 0x000000012800780c */ /* 0x000fce0003f65270 */
[----:B------:R-:W1:Y:S08]  /*2610*/  LDC.64 R6, c[0x0][0xf10] ;  /* 0x0003c400ff067b82 */ /* 0x000e700000000a00 */
[----:B------:R-:W2:Y:S08]  /*2620*/  LDC R16, c[0x0][0xf20] ;  /* 0x0003c800ff107b82 */ /* 0x000eb00000000800 */
[----:B------:R-:W3:Y:S01]  /*2630*/  LDC R17, c[0x0][0xf0c] ;  /* 0x0003c300ff117b82 */ /* 0x000ee20000000800 */
[----:B----4-:R-:W-:Y:S01]  /*2640*/  IMAD.HI.U32 R19, R0, R5, RZ ;  /* 0x0000000500137227 */ /* 0x010fe200078e00ff */
[----:B------:R-:W-:-:S03]  /*2650*/  ISETP.NE.AND P0, PT, R4, 0x1, PT ;  /* 0x000000010400780c */ /* 0x000fc60003f05270 */
[----:B------:R-:W-:-:S03]  /*2660*/  IMAD.HI.U32 R5, R9, R5, RZ ;  /* 0x0000000509057227 */ /* 0x000fc600078e00ff */
[----:B------:R-:W4:Y:S01]  /*2670*/  LDC.64 R2, c[0x0][0xf28] ;  /* 0x0003ca00ff027b82 */ /* 0x000f220000000a00 */
[----:B-1----:R-:W-:-:S04]  /*2680*/  IMAD.HI.U32 R20, R8, R6, RZ ;  /* 0x0000000608147227 */ /* 0x002fc800078e00ff */
[----:B------:R-:W-:Y:S01]  /*2690*/  IMAD.HI.U32 R21, R10, R6, RZ ;  /* 0x000000060a157227 */ /* 0x000fe200078e00ff */
[----:B------:R-:W-:Y:S02]  /*26a0*/  SHF.R.U32.HI R20, RZ, R7, R20 ;  /* 0x00000007ff147219 */ /* 0x000fe40000011614 */
[-C--:B--2---:R-:W-:Y:S02]  /*26b0*/  SHF.R.U32.HI R19, RZ, R16.reuse, R19 ;  /* 0x00000010ff137219 */ /* 0x084fe40000011613 */
[----:B------:R-:W-:Y:S02]  /*26c0*/  SHF.R.U32.HI R5, RZ, R16, R5 ;  /* 0x00000010ff057219 */ /* 0x000fe40000011605 */
[----:B------:R-:W-:Y:S02]  /*26d0*/  SEL R19, R0, R19, !P0 ;  /* 0x0000001300137207 */ /* 0x000fe40004000000 */
[----:B------:R-:W-:Y:S02]  /*26e0*/  SHF.R.U32.HI R21, RZ, R7, R21 ;  /* 0x00000007ff157219 */ /* 0x000fe40000011615 */
[----:B---3--:R-:W-:-:S02]  /*26f0*/  ISETP.NE.AND P1, PT, R17, 0x1, PT ;  /* 0x000000011100780c */ /* 0x008fc40003f25270 */
[----:B------:R-:W-:Y:S02]  /*2700*/  SEL R5, R9, R5, !P0 ;  /* 0x0000000509057207 */ /* 0x000fe40004000000 */
[----:B------:R-:W-:Y:S02]  /*2710*/  SEL R20, R8, R20, !P1 ;  /* 0x0000001408147207 */ /* 0x000fe40004800000 */
[----:B------:R-:W-:Y:S01]  /*2720*/  SEL R21, R10, R21, !P1 ;  /* 0x000000150a157207 */ /* 0x000fe20004800000 */
[----:B----4-:R-:W-:-:S04]  /*2730*/  IMAD.HI.U32 R18, R19, R2, RZ ;  /* 0x0000000213127227 */ /* 0x010fc800078e00ff */
[----:B------:R-:W-:Y:S01]  /*2740*/  IMAD.HI.U32 R6, R20, R2, RZ ;  /* 0x0000000214067227 */ /* 0x000fe200078e00ff */
[----:B------:R-:W-:-:S04]  /*2750*/  @P3 SHF.R.U32.HI R19, RZ, R3, R18 ;  /* 0x00000003ff133219 */ /* 0x000fc80000011612 */
[----:B------:R-:W-:Y:S01]  /*2760*/  @P3 SHF.R.U32.HI R20, RZ, R3, R6 ;  /* 0x00000003ff143219 */ /* 0x000fe20000011606 */
[----:B------:R-:W-:-:S04]  /*2770*/  IMAD R19, R40, R19, RZ ;  /* 0x0000001328137224 */ /* 0x000fc800078e02ff */
[----:B------:R-:W-:Y:S01]  /*2780*/  IMAD R6, R40, R20, RZ ;  /* 0x0000001428067224 */ /* 0x000fe200078e02ff */
[----:B------:R-:W-:-:S04]  /*2790*/  ISETP.GE.AND P0, PT, R5, R19, PT ;  /* 0x000000130500720c */ /* 0x000fc80003f06270 */
[----:B------:R-:W-:Y:S01]  /*27a0*/  ISETP.GE.OR P0, PT, R21, R6, P0 ;  /* 0x000000061500720c */ /* 0x000fe20000706670 */
[----:B------:R-:W-:-:S05]  /*27b0*/  IMAD.HI.U32 R6, R5, R2, RZ ;  /* 0x0000000205067227 */ /* 0x000fca00078e00ff */
[----:B------:R-:W-:-:S04]  /*27c0*/  SHF.R.U32.HI R6, RZ, R3, R6 ;  /* 0x00000003ff067219 */ /* 0x000fc80000011606 */
[----:B------:R-:W-:-:S03]  /*27d0*/  SEL R6, R5, R6, !P3 ;  /* 0x0000000605067207 */ /* 0x000fc60005800000 */
[----:B------:R-:W-:-:S04]  /*27e0*/  @!P0 IMAD.HI.U32 R7, R21, R2, RZ ;  /* 0x0000000215078227 */ /* 0x000fc800078e00ff */
[----:B------:R-:W-:Y:S01]  /*27f0*/  IMAD.MOV R2, RZ, RZ, -R6 ;  /* 0x000000ffff027224 */ /* 0x000fe200078e0a06 */
[----:B------:R-:W-:Y:S02]  /*2800*/  @!P0 SHF.R.U32.HI R3, RZ, R3, R7 ;  /* 0x00000003ff038219 */ /* 0x000fe40000011607 */
[----:B------:R-:W-:Y:S01]  /*2810*/  IADD3 R7, PT, PT, -R5, RZ, RZ ;  /* 0x000000ff05077210 */ /* 0x000fe20007ffe1ff */
[----:B------:R-:W-:Y:S01]  /*2820*/  IMAD R2, R40, R2, R5 ;  /* 0x0000000228027224 */ /* 0x000fe200078e0205 */
[----:B------:R-:W-:-:S03]  /*2830*/  @!P0 SEL R3, R21, R3, !P3 ;  /* 0x0000000315038207 */ /* 0x000fc60005800000 */
[----:B------:R-:W-:Y:S02]  /*2840*/  IMAD R7, R4, R7, R9 ;  /* 0x0000000704077224 */ /* 0x000fe400078e0209 */
[--C-:B------:R-:W-:Y:S02]  /*2850*/  @!P0 IMAD.IADD R6, R6, 0x1, -R3.reuse ;  /* 0x0000000106068824 */ /* 0x100fe400078e0a03 */
[----:B------:R-:W-:Y:S01]  /*2860*/  @!P0 IMAD R3, R2, R20, R3 ;  /* 0x0000001402038224 */ /* 0x000fe200078e0203 */
[----:B------:R-:W-:Y:S01]  /*2870*/  IADD3 R2, PT, PT, -R21, RZ, RZ ;  /* 0x000000ff15027210 */ /* 0x000fe20007ffe1ff */
[----:B------:R-:W-:Y:S02]  /*2880*/  @!P0 IMAD R5, R40, R6, R21 ;  /* 0x0000000628058224 */ /* 0x000fe400078e0215 */
[----:B------:R-:W-:Y:S02]  /*2890*/  @!P0 IMAD.MOV.U32 R21, RZ, RZ, R3 ;  /* 0x000000ffff158224 */ /* 0x000fe400078e0003 */
[----:B------:R-:W-:-:S02]  /*28a0*/  IMAD R2, R17, R2, R10 ;  /* 0x0000000211027224 */ /* 0x000fc400078e020a */
[----:B------:R-:W-:Y:S02]  /*28b0*/  IMAD R9, R5, R4, R7 ;  /* 0x0000000405097224 */ /* 0x000fe400078e0207 */
[----:B------:R-:W-:Y:S02]  /*28c0*/  IMAD R10, R21, R17, R2 ;  /* 0x00000011150a7224 */ /* 0x000fe400078e0202 */
.L_x_44:
[----:B------:R-:W1:Y:S02]  /*28d0*/  LDCU UR4, c[0x0][0xf30] ;  /* 0x0001e600ff0477ac */ /* 0x000e640008000800 */
[----:B-1----:R-:W-:-:S09]  /*28e0*/  UISETP.NE.AND UP0, UPT, UR4, 0x1, UPT ;  /* 0x000000010400788c */ /* 0x002fd2000bf05270 */
[----:B------:R-:W-:Y:S05]  /*28f0*/  BRA.U UP0, `(.L_x_45) ;  /* 0x0000000100407547 */ /* 0x000fea000b800000 */
[----:B------:R-:W1:Y:S08]  /*2900*/  LDC.64 R4, c[0x0][0xf10] ;  /* 0x0003c400ff047b82 */ /* 0x000e700000000a00 */
[----:B------:R-:W2:Y:S08]  /*2910*/  LDC.64 R2, c[0x0][0xf18] ;  /* 0x0003c600ff027b82 */ /* 0x000eb00000000a00 */
[----:B------:R-:W3:Y:S08]  /*2920*/  LDC R6, c[0x0][0xf20] ;  /* 0x0003c800ff067b82 */ /* 0x000ef00000000800 */
[----:B------:R-:W4:Y:S01]  /*2930*/  LDC R7, c[0x0][0xf0c] ;  /* 0x0003c300ff077b82 */ /* 0x000f220000000800 */
[----:B-1----:R-:W-:-:S05]  /*2940*/  IMAD.HI.U32 R4, R10, R4, RZ ;  /* 0x000000040a047227 */ /* 0x002fca00078e00ff */
[----:B------:R-:W-:Y:S01]  /*2950*/  SHF.R.U32.HI R4, RZ, R5, R4 ;  /* 0x00000005ff047219 */ /* 0x000fe20000011604 */
[----:B--2---:R-:W-:Y:S01]  /*2960*/  IMAD.HI.U32 R3, R9, R3, RZ ;  /* 0x0000000309037227 */ /* 0x004fe200078e00ff */
[----:B------:R-:W-:-:S04]  /*2970*/  ISETP.NE.AND P0, PT, R2, 0x1, PT ;  /* 0x000000010200780c */ /* 0x000fc80003f05270 */
[----:B---3--:R-:W-:-:S04]  /*2980*/  SHF.R.U32.HI R3, RZ, R6, R3 ;  /* 0x00000006ff037219 */ /* 0x008fc80000011603 */
[----:B------:R-:W-:Y:S02]  /*2990*/  SEL R3, R9, R3, !P0 ;  /* 0x0000000309037207 */ /* 0x000fe40004000000 */
[----:B----4-:R-:W-:-:S04]  /*29a0*/  ISETP.NE.AND P1, PT, R7, 0x1, PT ;  /* 0x000000010700780c */ /* 0x010fc80003f25270 */
[----:B------:R-:W-:-:S05]  /*29b0*/  SEL R4, R10, R4, !P1 ;  /* 0x000000040a047207 */ /* 0x000fca0004800000 */
[----:B------:R-:W-:Y:S02]  /*29c0*/  IMAD.IADD R5, R3, 0x1, -R4 ;  /* 0x0000000103057824 */ /* 0x000fe400078e0a04 */
[----:B------:R-:W-:Y:S02]  /*29d0*/  IMAD.IADD R3, R4, 0x1, -R3 ;  /* 0x0000000104037824 */ /* 0x000fe400078e0a03 */
[----:B------:R-:W-:Y:S02]  /*29e0*/  IMAD R10, R5, R7, R10 ;  /* 0x00000007050a7224 */ /* 0x000fe400078e020a */
[----:B------:R-:W-:-:S07]  /*29f0*/  IMAD R9, R3, R2, R9 ;  /* 0x0000000203097224 */ /* 0x000fce00078e0209 */
.L_x_45:
[----:B------:R-:W-:Y:S01]  /*2a00*/  VIADD R14, R14, 0x1 ;  /* 0x000000010e0e7836 */ /* 0x000fe20000000000 */
[----:B------:R-:W-:Y:S01]  /*2a10*/  PLOP3.LUT P1, PT, PT, PT, PT, 0x80, 0x8 ;  /* 0x000000000008781c */ /* 0x000fe20003f2f070 */
[----:B------:R-:W-:Y:S02]  /*2a20*/  IMAD.IADD R2, R10, 0x1, R87 ;  /* 0x000000010a027824 */ /* 0x000fe400078e0257 */
[----:B------:R-:W-:Y:S01]  /*2a30*/  IMAD.IADD R3, R9, 0x1, R86 ;  /* 0x0000000109037824 */ /* 0x000fe200078e0256 */
[----:B------:R-:W-:Y:S02]  /*2a40*/  ISETP.NE.AND P0, PT, R14, 0x2, PT ;  /* 0x000000020e00780c */ /* 0x000fe40003f05270 */
[----:B------:R-:W-:Y:S02]  /*2a50*/  R2UR UR20, R2 ;  /* 0x00000000021472ca */ /* 0x000fe400000e0000 */
[----:B------:R-:W-:Y:S02]  /*2a60*/  SEL R2, RZ, 0x1, P0 ;  /* 0x00000001ff027807 */ /* 0x000fe40000000000 */
[----:B------:R-:W-:-:S02]  /*2a70*/  R2UR UR12, R3 ;  /* 0x00000000030c72ca */ /* 0x000fc400000e0000 */
[----:B------:R-:W-:Y:S02]  /*2a80*/  LOP3.LUT R13, R13, R2, RZ, 0x3c, !PT ;  /* 0x000000020d0d7212 */ /* 0x000fe400078e3cff */
[----:B------:R-:W-:Y:S01]  /*2a90*/  SEL R14, R14, RZ, P0 ;  /* 0x000000ff0e0e7207 */ /* 0x000fe20000000000 */
[----:B------:R-:W-:Y:S10]  /*2aa0*/  @P2 BRA `(.L_x_46) ;  /* 0xffffffec00542947 */ /* 0x000ff4000383ffff */
[----:B------:R-:W-:Y:S01]  /*2ab0*/  UIADD3 UR6, UPT, UPT, UR6, 0x10, URZ ;  /* 0x0000001006067890 */ /* 0x000fe2000fffe0ff */
[----:B------:R-:W-:-:S03]  /*2ac0*/  SHF.L.U32 R2, R15, 0x1f, RZ ;  /* 0x0000001f0f027819 */ /* 0x000fc600000006ff */
[----:B------:R-:W-:-:S09]  /*2ad0*/  ULEA UR4, UR29, UR6, 0x3 ;  /* 0x000000061d047291 */ /* 0x000fd2000f8e18ff */
[----:B------:R-:W1:Y:S02]  /*2ae0*/  SYNCS.PHASECHK.TRANS64.TRYWAIT P0, [UR4], R2 ;  /* 0x00000002ff0075a7 */ /* 0x000e640008001104 */
[----:B-1----:R-:W-:Y:S05]  /*2af0*/  @!P0 BRA `(.L_x_47) ;  /* 0x0000007000408947 */ /* 0x002fea0003800000 */
.L_x_143:
[----:B------:R-:W-:-:S04]  /*2b00*/  UIADD3 UR4, UPT, UPT, UR29, 0x1, URZ ;  /* 0x000000011d047890 */ /* 0x000fc8000fffe0ff */
[----:B------:R-:W-:-:S04]  /*2b10*/  UISETP.NE.AND UP0, UPT, UR4, 0x2, UPT ;  /* 0x000000020400788c */ /* 0x000fc8000bf05270 */
[----:B------:R-:W-:Y:S02]  /*2b20*/  USEL UR5, URZ, 0x1, UP0 ;  /* 0x00000001ff057887 */ /* 0x000fe40008000000 */
[----:B------:R-:W-:-:S04]  /*2b30*/  USEL UR4, UR4, URZ, UP0 ;  /* 0x000000ff04047287 */ /* 0x000fc80008000000 */
[----:B------:R-:W-:Y:S01]  /*2b40*/  ULEA UR4, UR4, UR6, 0x3 ;  /* 0x0000000604047291 */ /* 0x000fe2000f8e18ff */
[----:B-1----:R-:W-:-:S04]  /*2b50*/  LOP3.LUT R2, R15, UR5, RZ, 0x3c, !PT ;  /* 0x000000050f027c12 */ /* 0x002fc8000f8e3cff */
[----:B------:R-:W-:Y:S01]  /*2b60*/  SHF.L.U32 R2, R2, 0x1f, RZ ;  /* 0x0000001f02027819 */ /* 0x000fe200000006ff */
[----:B----4-:R-:W-:-:S07]  /*2b70*/  IMAD.U32 R0, RZ, RZ, UR4 ;  /* 0x00000004ff007e24 */ /* 0x010fce000f8e00ff */
.L_x_48:
[----:B-1----:R1:W2:Y:S02]  /*2b80*/  SYNCS.PHASECHK.TRANS64.TRYWAIT P0, [R0+URZ], R2 ;  /* 0x00000002000075a7 */ /* 0x0022a400080011ff */
[----:B--2---:R-:W-:Y:S05]  /*2b90*/  @!P0 NANOSLEEP.SYNCS 0x989680 ;  /* 0x009896800000895d */ /* 0x004fea0003900000 */
[----:B------:R-:W2:Y:S02]  /*2ba0*/  @!P0 SYNCS.PHASECHK.TRANS64 P0, [R0+URZ], R2 ;  /* 0x00000002000085a7 */ /* 0x000ea400080010ff */
[----:B--2---:R-:W-:Y:S05]  /*2bb0*/  @P0 EXIT ;  /* 0x000000000000094d */ /* 0x004fea0003800000 */
[----:B------:R-:W-:Y:S05]  /*2bc0*/  BRA `(.L_x_48) ;  /* 0xfffffffc00ec7947 */ /* 0x000fea000383ffff */
.L_x_22:
[----:B------:R-:W-:-:S04]  /*2bd0*/  UISETP.NE.AND UP0, UPT, UR59, URZ, UPT ;  /* 0x000000ff3b00728c */ /* 0x000fc8000bf05270 */
[----:B------:R-:W-:-:S09]  /*2be0*/  UISETP.NE.OR UP0, UPT, UR21, 0x1, UP0 ;  /* 0x000000011500788c */ /* 0x000fd20008705670 */
[----:B------:R-:W-:Y:S05]  /*2bf0*/  BRA.U UP0, `(.L_x_49) ;  /* 0x0000000500487547 */ /* 0x000fea000b800000 */
[----:B------:R-:W-:Y:S01]  /*2c00*/  ISETP.GE.U32.AND P2, PT, R2, 0x4, PT ;  /* 0x000000040200780c */ /* 0x000fe20003f46070 */
[----:B------:R-:W-:Y:S01]  /*2c10*/  IMAD.MOV.U32 R12, RZ, RZ, 0x1 ;  /* 0x00000001ff0c7424 */ /* 0x000fe200078e00ff */
[----:B------:R-:W-:Y:S02]  /*2c20*/  CS2R R10, SRZ ;  /* 0x00000000000a7805 */ /* 0x000fe4000001ff00 */
[----:B------:R-:W-:Y:S01]  /*2c30*/  CS2R R8, SRZ ;  /* 0x0000000000087805 */ /* 0x000fe2000001ff00 */
[----:B------:R-:W-:Y:S01]  /*2c40*/  UMOV UR6, 0x400 ;  /* 0x0000040000067882 */ /* 0x000fe20000000000 */
[----:B------:R-:W-:Y:S01]  /*2c50*/  UMOV UR5, URZ ;  /* 0x000000ff00057c82 */ /* 0x000fe20008000000 */
[----:B------:R-:W-:-:S12]  /*2c60*/  ULEA UR6, UR59, UR6, 0x18 ;  /* 0x000000063b067291 */ /* 0x000fd8000f8ec0ff */
.L_x_53:
[----:B------:R-:W-:Y:S02]  /*2c70*/  LEA R0, R8, UR6, 0x3 ;  /* 0x0000000608007c11 */ /* 0x000fe4000f8e18ff */
[----:B------:R-:W-:-:S03]  /*2c80*/  SHF.L.U32 R4, R9, 0x1f, RZ ;  /* 0x0000001f09047819 */ /* 0x000fc600000006ff */
[----:B------:R-:W-:Y:S01]  /*2c90*/  VIADD R5, R0, 0xc0 ;  /* 0x000000c000057836 */ /* 0x000fe20000000000 */
[----:B------:R-:W1:Y:S02]  /*2ca0*/  SYNCS.PHASECHK.TRANS64.TRYWAIT P0, [R0+URZ+0xb0], R4 ;  /* 0x0000b004000075a7 */ /* 0x000e6400080011ff */
[----:B-1----:R-:W-:Y:S05]  /*2cb0*/  @!P0 BRA `(.L_x_50) ;  /* 0x0000006c00e88947 */ /* 0x002fea0003800000 */
.L_x_144:
[----:B------:R-:W-:Y:S01]  /*2cc0*/  ULEA UR4, UR5, UR6, 0x3 ;  /* 0x0000000605047291 */ /* 0x000fe2000f8e18ff */
[----:B-1----:R-:W-:Y:S01]  /*2cd0*/  PRMT R0, RZ, 0x654, R5 ;  /* 0x00000654ff007816 */ /* 0x002fe20000000005 */
[----:B------:R-:W-:Y:S01]  /*2ce0*/  @!P2 IMAD.MOV.U32 R4, RZ, RZ, 0x10 ;  /* 0x00000010ff04a424 */ /* 0x000fe200078e00ff */
[----:B------:R-:W-:Y:S01]  /*2cf0*/  SHF.L.U32 R5, R12, 0x1f, RZ ;  /* 0x0000001f0c057819 */ /* 0x000fe200000006ff */
[----:B------:R-:W-:Y:S01]  /*2d00*/  UIADD3 UR7, UPT, UPT, UR4, 0x70, URZ ;  /* 0x0000007004077890 */ /* 0x000fe2000fffe0ff */
[----:B------:R1:W-:Y:S05]  /*2d10*/  SYNCS.ARRIVE.TRANS64.RED.A1T0 RZ, [R0+URZ], RZ ;  /* 0x000000ff00ff79a7 */ /* 0x0003ea00081004ff */
[----:B------:R-:W-:Y:S01]  /*2d20*/  IMAD.U32 R6, RZ, RZ, UR7 ;  /* 0x00000007ff067e24 */ /* 0x000fe2000f8e00ff */
[----:B------:R-:W3:Y:S04]  /*2d30*/  SYNCS.PHASECHK.TRANS64.TRYWAIT P0, [UR4+0x80], R5 ;  /* 0x00008005ff0075a7 */ /* 0x000ee80008001104 */
[----:B------:R-:W-:Y:S01]  /*2d40*/  PRMT R6, R2, 0x654, R6 ;  /* 0x0000065402067816 */ /* 0x000fe20000000006 */
[----:B-1-3--:R-:W-:Y:S06]  /*2d50*/  @!P0 BRA `(.L_x_51) ;  /* 0x0000006c00d48947 */ /* 0x00afec0003800000 */
.L_x_146:
[----:B------:R-:W-:Y:S01]  /*2d60*/  ULEA UR8, UR5, UR6, 0x4 ;  /* 0x0000000605087291 */ /* 0x000fe2000f8e20ff */
[----:B------:R-:W-:Y:S01]  /*2d70*/  SEL R3, R6, R3, !P2 ;  /* 0x0000000306037207 */ /* 0x000fe20005000000 */
[----:B------:R-:W-:Y:S01]  /*2d80*/  UIADD3 UR9, UPT, UPT, UR4, 0x70, URZ ;  /* 0x0000007004097890 */ /* 0x000fe2000fffe0ff */
[----:B-1----:R-:W-:Y:S01]  /*2d90*/  LEA R0, R11, UR6, 0x3 ;  /* 0x000000060b007c11 */ /* 0x002fe2000f8e18ff */
[----:B------:R-:W-:Y:S01]  /*2da0*/  UIADD3 UR8, UPT, UPT, UR8, 0xe0, URZ ;  /* 0x000000e008087890 */ /* 0x000fe2000fffe0ff */
[----:B------:R1:W-:Y:S01]  /*2db0*/  @!P2 SYNCS.ARRIVE.TRANS64.RED RZ, [R3+URZ], R4 ;  /* 0x0000000403ffa9a7 */ /* 0x0003e200080004ff */
[----:B------:R-:W-:Y:S01]  /*2dc0*/  UIADD3 UR4, UPT, UPT, UR5, 0x1, URZ ;  /* 0x0000000105047890 */ /* 0x000fe2000fffe0ff */
[----:B------:R-:W-:-:S03]  /*2dd0*/  VIADD R8, R8, 0x1 ;  /* 0x0000000108087836 */ /* 0x000fc60000000000 */
[----:B------:R-:W-:Y:S02]  /*2de0*/  UISETP.NE.AND UP0, UPT, UR4, 0x2, UPT ;  /* 0x000000020400788c */ /* 0x000fe4000bf05270 */
[----:B------:R-:W-:Y:S01]  /*2df0*/  ISETP.NE.AND P0, PT, R8, 0x2, PT ;  /* 0x000000020800780c */ /* 0x000fe20003f05270 */
[----:B------:R-:W-:Y:S06]  /*2e00*/  UGETNEXTWORKID.BROADCAST [UR8], [UR9] ;  /* 0x00000000080073ca */ /* 0x000fec0008000100 */
[----:B------:R-:W-:Y:S02]  /*2e10*/  USEL UR7, URZ, 0x1, UP0 ;  /* 0x00000001ff077887 */ /* 0x000fe40008000000 */
[----:B------:R-:W-:-:S04]  /*2e20*/  USEL UR5, UR4, URZ, UP0 ;  /* 0x000000ff04057287 */ /* 0x000fc80008000000 */
[----:B------:R-:W-:Y:S02]  /*2e30*/  LOP3.LUT R12, R12, UR7, RZ, 0x3c, !PT ;  /* 0x000000070c0c7c12 */ /* 0x000fe4000f8e3cff */
[----:B-1----:R-:W-:-:S04]  /*2e40*/  SHF.L.U32 R4, R10, 0x1f, RZ ;  /* 0x0000001f0a047819 */ /* 0x002fc800000006ff */
[----:B------:R-:W1:Y:S02]  /*2e50*/  SYNCS.PHASECHK.TRANS64.TRYWAIT P1, [R0+URZ+0x70], R4 ;  /* 0x00007004000075a7 */ /* 0x000e6400080211ff */
[----:B-1----:R-:W-:Y:S05]  /*2e60*/  @!P1 BRA `(.L_x_52) ;  /* 0x0000006c00a89947 */ /* 0x002fea0003800000 */
.L_x_147:
[C---:B-1----:R-:W-:Y:S01]  /*2e70*/  LEA R4, R11.reuse, UR6, 0x4 ;  /* 0x000000060b047c11 */ /* 0x042fe2000f8e20ff */
[----:B------:R-:W-:Y:S01]  /*2e80*/  VIADD R0, R0, 0x80 ;  /* 0x0000008000007836 */ /* 0x000fe20000000000 */
[----:B------:R-:W-:Y:S01]  /*2e90*/  SEL R8, R8, RZ, P0 ;  /* 0x000000ff08087207 */ /* 0x000fe20000000000 */
[----:B------:R-:W-:-:S03]  /*2ea0*/  VIADD R11, R11, 0x1 ;  /* 0x000000010b0b7836 */ /* 0x000fc60000000000 */
[----:B------:R-:W1:Y:S01]  /*2eb0*/  LDS.128 R4, [R4+0xe0] ;  /* 0x0000e00004047984 */ /* 0x000e620000000c00 */
[----:B------:R-:W-:Y:S02]  /*2ec0*/  PRMT R0, RZ, 0x654, R0 ;  /* 0x00000654ff007816 */ /* 0x000fe40000000000 */
[C---:B------:R-:W-:Y:S01]  /*2ed0*/  ISETP.NE.AND P1, PT, R11.reuse, 0x2, PT ;  /* 0x000000020b00780c */ /* 0x040fe20003f25270 */
[----:B------:R-:W-:Y:S01]  /*2ee0*/  @!PT LDS RZ, [RZ] ;  /* 0x00000000fffff984 */ /* 0x000fe20000000800 */
[----:B------:R-:W-:Y:S01]  /*2ef0*/  @!PT LDS RZ, [RZ] ;  /* 0x00000000fffff984 */ /* 0x000fe20000000800 */
[----:B------:R-:W-:Y:S01]  /*2f00*/  @!PT LDS RZ, [RZ] ;  /* 0x00000000fffff984 */ /* 0x000fe20000000800 */
[----:B------:R-:W-:Y:S01]  /*2f10*/  @!PT LDS RZ, [RZ] ;  /* 0x00000000fffff984 */ /* 0x000fe20000000800 */
[----:B------:R3:W-:Y:S06]  /*2f20*/  MEMBAR.ALL.CTA ;  /* 0x0000000000007992 */ /* 0x0007ec0000008000 */
[----:B---3--:R-:W3:Y:S01]  /*2f30*/  FENCE.VIEW.ASYNC.S ;  /* 0x00000000000073c6 */ /* 0x008ee20000000000 */
[----:B------:R-:W-:Y:S01]  /*2f40*/  SEL R11, R11, RZ, P1 ;  /* 0x000000ff0b0b7207 */ /* 0x000fe20000800000 */
[----:B---3--:R3:W-:Y:S01]  /*2f50*/  SYNCS.ARRIVE.TRANS64.RED.A1T0 RZ, [R0+URZ], RZ ;  /* 0x000000ff00ff79a7 */ /* 0x0087e200081004ff */
[----:B-1----:R-:W-:-:S02]  /*2f60*/  LOP3.LUT P3, RZ, R6, 0x1, RZ, 0xc0, !PT ;  /* 0x0000000106ff7812 */ /* 0x002fc4000786c0ff */
[----:B------:R-:W-:-:S04]  /*2f70*/  SEL R4, RZ, 0x1, P1 ;  /* 0x00000001ff047807 */ /* 0x000fc80000800000 */
[----:B------:R-:W-:Y:S02]  /*2f80*/  LOP3.LUT R10, R10, R4, RZ, 0x3c, !PT ;  /* 0x000000040a0a7212 */ /* 0x000fe400078e3cff */
[----:B---3--:R-:W-:-:S04]  /*2f90*/  SEL R0, RZ, 0x1, P0 ;  /* 0x00000001ff007807 */ /* 0x008fc80000000000 */
[----:B------:R-:W-:Y:S01]  /*2fa0*/  LOP3.LUT R9, R9, R0, RZ, 0x3c, !PT ;  /* 0x0000000009097212 */ /* 0x000fe200078e3cff */
[----:B------:R-:W-:Y:S06]  /*2fb0*/  @P3 BRA `(.L_x_53) ;  /* 0xfffffffc002c3947 */ /* 0x000fec000383ffff */
[----:B------:R-:W-:Y:S01]  /*2fc0*/  ULEA UR4, UR5, UR6, 0x3 ;  /* 0x0000000605047291 */ /* 0x000fe2000f8e18ff */
[----:B------:R-:W-:-:S08]  /*2fd0*/  SHF.L.U32 R2, R12, 0x1f, RZ ;  /* 0x0000001f0c027819 */ /* 0x000fd000000006ff */
[----:B------:R-:W1:Y:S02]  /*2fe0*/  SYNCS.PHASECHK.TRANS64 P0, [UR4+0x80], R2 ;  /* 0x00008002ff0075a7 */ /* 0x000e640008001004 */
[----:B-1----:R-:W-:Y:S05]  /*2ff0*/  @P0 BRA `(.L_x_54) ;  /* 0x0000000000080947 */ /* 0x002fea0003800000 */
[----:B------:R-:W1:Y:S02]  /*3000*/  SYNCS.PHASECHK.TRANS64.TRYWAIT P0, [UR4+0x80], R2 ;  /* 0x00008002ff0075a7 */ /* 0x000e640008001104 */
[----:B-1----:R-:W-:Y:S05]  /*3010*/  @!P0 BRA `(.L_x_55) ;  /* 0x0000006c00508947 */ /* 0x002fea0003800000 */
.L_x_54:
[----:B------:R-:W-:-:S04]  /*3020*/  UIADD3 UR7, UPT, UPT, UR5, 0x1, URZ ;  /* 0x0000000105077890 */ /* 0x000fc8000fffe0ff */
[----:B------:R-:W-:-:S04]  /*3030*/  UISETP.NE.AND UP0, UPT, UR7, 0x2, UPT ;  /* 0x000000020700788c */ /* 0x000fc8000bf05270 */
[----:B------:R-:W-:Y:S02]  /*3040*/  USEL UR8, URZ, 0x1, UP0 ;  /* 0x00000001ff087887 */ /* 0x000fe40008000000 */
[----:B------:R-:W-:-:S04]  /*3050*/  USEL UR7, UR7, URZ, UP0 ;  /* 0x000000ff07077287 */ /* 0x000fc80008000000 */
[----:B------:R-:W-:Y:S01]  /*3060*/  ULEA UR7, UR7, UR6, 0x3 ;  /* 0x0000000607077291 */ /* 0x000fe2000f8e18ff */
[----:B-1----:R-:W-:-:S04]  /*3070*/  LOP3.LUT R2, R12, UR8, RZ, 0x3c, !PT ;  /* 0x000000080c027c12 */ /* 0x002fc8000f8e3cff */
[----:B------:R-:W-:-:S04]  /*3080*/  SHF.L.U32 R0, R2, 0x1f, RZ ;  /* 0x0000001f02007819 */ /* 0x000fc800000006ff */
[----:B------:R-:W1:Y:S02]  /*3090*/  SYNCS.PHASECHK.TRANS64 P0, [UR7+0x80], R0 ;  /* 0x00008000ff0075a7 */ /* 0x000e640008001007 */
[----:B-1----:R-:W-:Y:S05]  /*30a0*/  @P0 EXIT ;  /* 0x000000000000094d */ /* 0x002fea0003800000 */
[----:B------:R-:W-:Y:S02]  /*30b0*/  SHF.L.U32 R2, R2, 0x1f, RZ ;  /* 0x0000001f02027819 */ /* 0x000fe400000006ff */
[----:B------:R-:W-:-:S07]  /*30c0*/  MOV R0, UR7 ;  /* 0x0000000700007c02 */ /* 0x000fce0008000f00 */
.L_x_56:
[----:B-1----:R1:W3:Y:S02]  /*30d0*/  SYNCS.PHASECHK.TRANS64.TRYWAIT P0, [R0+URZ+0x80], R2 ;  /* 0x00008002000075a7 */ /* 0x0022e400080011ff */
[----:B---3--:R-:W-:Y:S05]  /*30e0*/  @!P0 NANOSLEEP.SYNCS 0x989680 ;  /* 0x009896800000895d */ /* 0x008fea0003900000 */
[----:B------:R-:W3:Y:S02]  /*30f0*/  @!P0 SYNCS.PHASECHK.TRANS64 P0, [R0+URZ+0x80], R2 ;  /* 0x00008002000085a7 */ /* 0x000ee400080010ff */
[----:B---3--:R-:W-:Y:S05]  /*3100*/  @P0 EXIT ;  /* 0x000000000000094d */ /* 0x008fea0003800000 */
[----:B------:R-:W-:Y:S05]  /*3110*/  BRA `(.L_x_56) ;  /* 0xfffffffc00ec7947 */ /* 0x000fea000383ffff */
.L_x_49:
[----:B------:R-:W-:Y:S05]  /*3120*/  BRA.U UP4, `(.L_x_57) ;  /* 0x0000001504947547 */ /* 0x000fea000b800000 */
[----:B------:R-:W-:Y:S01]  /*3130*/  UMOV UR4, 0x40 ;  /* 0x0000004000047882 */ /* 0x000fe20000000000 */
[----:B------:R-:W-:Y:S01]  /*3140*/  NOP ;  /* 0x0000000000007918 */ /* 0x000fe20000000000 */
[----:B------:R-:W-:Y:S01]  /*3150*/  ULEA UR5, UR59, UR4, 0x18 ;  /* 0x000000043b057291 */ /* 0x000fe2000f8ec0ff */
[----:B------:R-:W-:Y:S02]  /*3160*/  UMOV UR6, 0x400 ;  /* 0x0000040000067882 */ /* 0x000fe40000000000 */
[----:B------:R-:W-:-:S06]  /*3170*/  ULEA UR6, UR59, UR6, 0x18 ;  /* 0x000000063b067291 */ /* 0x000fcc000f8ec0ff */
[----:B------:R-:W1:Y:S02]  /*3180*/  LDS.U8 R2, [UR5+0x1c] ;  /* 0x00001c05ff027984 */ /* 0x000e640008000000 */
[----:B-1----:R-:W-:-:S13]  /*3190*/  ISETP.NE.AND P0, PT, R2, RZ, PT ;  /* 0x000000ff0200720c */ /* 0x002fda0003f05270 */
[----:B------:R-:W-:Y:S05]  /*31a0*/  @P0 BRA `(.L_x_58) ;  /* 0x0000000000580947 */ /* 0x000fea0003800000 */
[----:B------:R-:W-:-:S13]  /*31b0*/  ELECT P0, URZ, PT ;  /* 0x0000000000ff782f */ /* 0x000fda0003800000 */
[----:B------:R-:W-:Y:S05]  /*31c0*/  @!P0 BRA `(.L_x_59) ;  /* 0x0000000000608947 */ /* 0x000fea0003800000 */
[----:B------:R-:W-:Y:S01]  /*31d0*/  UMOV UR4, 0x10 ;  /* 0x0000001000047882 */ /* 0x000fe20000000000 */
[----:B------:R-:W-:Y:S01]  /*31e0*/  HFMA2 R2, -RZ, RZ, 0, 5.9604644775390625e-08 ;  /* 0x00000001ff027431 */ /* 0x000fe200000001ff */
[----:B------:R-:W-:-:S03]  /*31f0*/  MOV R3, 0xffff ;  /* 0x0000ffff00037802 */ /* 0x000fc60000000f00 */
[----:B------:R-:W-:Y:S04]  /*3200*/  DEPBAR.LE SB1, 0x36 ;  /* 0x00009d800000791a */ /* 0x000fe80000000000 */
[----:B------:R-:W1:Y:S02]  /*3210*/  UTCATOMSWS.FIND_AND_SET.ALIGN UP0, UR4, UR4 ;  /* 0x00000004000475e3 */ /* 0x000e640008000800 */
[----:B-1----:R-:W-:Y:S01]  /*3220*/  MOV R4, UR4 ;  /* 0x0000000400047c02 */ /* 0x002fe20008000f00 */
[----:B------:R-:W-:Y:S06]  /*3230*/  BRA.U UP0, `(.L_x_60) ;  /* 0x0000000100187547 */ /* 0x000fec000b800000 */
.L_x_61:
[----:B------:R-:W-:Y:S05]  /*3240*/  NANOSLEEP 0x64 ;  /* 0x000000640000795d */ /* 0x000fea0003800000 */
[----:B------:R-:W-:-:S05]  /*3250*/  UMOV UR4, 0x10 ;  /* 0x0000001000047882 */ /* 0x000fca0000000000 */
[----:B------:R-:W-:Y:S04]  /*3260*/  DEPBAR.LE SB1, 0x36 ;  /* 0x00009d800000791a */ /* 0x000fe80000000000 */
[----:B------:R-:W1:Y:S02]  /*3270*/  UTCATOMSWS.FIND_AND_SET.ALIGN UP0, UR4, UR4 ;  /* 0x00000004000475e3 */ /* 0x000e640008000800 */
[----:B-1----:R-:W-:Y:S01]  /*3280*/  MOV R4, UR4 ;  /* 0x0000000400047c02 */ /* 0x002fe20008000f00 */
[----:B------:R-:W-:Y:S05]  /*3290*/  BRA.U !UP0, `(.L_x_61) ;  /* 0xfffffffd08e87547 */ /* 0x000fea000b83ffff */
.L_x_60:
[-C--:B------:R-:W-:Y:S02]  /*32a0*/  SHF.L.U32 R3, R3, R4.reuse, RZ ;  /* 0x0000000403037219 */ /* 0x080fe400000006ff */
[----:B------:R-:W-:Y:S01]  /*32b0*/  SHF.L.U32 R2, R2, R4, RZ ;  /* 0x0000000402027219 */ /* 0x000fe200000006ff */
[----:B------:R-:W-:Y:S02]  /*32c0*/  IMAD.SHL.U32 R4, R4, 0x20, RZ ;  /* 0x0000002004047824 */ /* 0x000fe400078e00ff */
[----:B------:R1:W-:Y:S04]  /*32d0*/  ATOMS.OR RZ, [UR5+0x14], R3 ;  /* 0x00001403ffff798c */ /* 0x0003e8000b000005 */
[----:B------:R1:W-:Y:S04]  /*32e0*/  ATOMS.OR RZ, [UR5+0x18], R2 ;  /* 0x00001802ffff798c */ /* 0x0003e8000b000005 */
[----:B------:R1:W-:Y:S01]  /*32f0*/  STS [UR6+0x100], R4 ;  /* 0x00010004ff007988 */ /* 0x0003e20008000806 */
[----:B------:R-:W-:Y:S05]  /*3300*/  BRA `(.L_x_59) ;  /* 0x0000000000107947 */ /* 0x000fea0003800000 */
.L_x_58:
[----:B------:R-:W-:-:S05]  /*3310*/  MOV R2, 0xffffffff ;  /* 0xffffffff00027802 */ /* 0x000fca0000000f00 */
[----:B------:R1:W-:Y:S02]  /*3320*/  STS [UR6+0x100], R2 ;  /* 0x00010002ff007988 */ /* 0x0003e40008000806 */
[----:B-1----:R-:W-:Y:S02]  /*3330*/  MOV R2, 0x3350 ;  /* 0x0000335000027802 */ /* 0x002fe40000000f00 */
[----:B--2--5:R-:W-:Y:S05]  /*3340*/  CALL.REL.NOINC `($__internal_1_$__cuda_sm10x_tcgen05_guardrail_trap_phase_invalid_during_alloc) ;  /* 0x0000007000707944 */ /* 0x024fea0003c00000 */
.L_x_59:
[----:B------:R-:W-:Y:S05]  /*3350*/  WARPSYNC.ALL ;  /* 0x0000000000007948 */ /* 0x000fea0003800000 */
[----:B------:R-:W3:Y:S01]  /*3360*/  S2UR UR4, SR_CgaCtaId ;  /* 0x00000000000479c3 */ /* 0x000ee20000008800 */
[----:B------:R-:W-:Y:S01]  /*3370*/  UMOV UR49, 0x400 ;  /* 0x0000040000317882 */ /* 0x000fe20000000000 */
[----:B------:R-:W-:-:S06]  /*3380*/  NOP ;  /* 0x0000000000007918 */ /* 0x000fcc0000000000 */
[----:B------:R-:W-:Y:S06]  /*3390*/  BAR.ARV 0x6, 0xa0 ;  /* 0x0182800000007b1d */ /* 0x000fec0000002000 */
[----:B------:R-:W4:Y:S01]  /*33a0*/  LDCU UR7, c[0x0][0x38c] ;  /* 0x00007180ff0777ac */ /* 0x000f220008000800 */
[----:B------:R-:W-:Y:S01]  /*33b0*/  LOP3.LUT R0, R0, 0xffff, RZ, 0xc0, !PT ;  /* 0x0000ffff00007812 */ /* 0x000fe200078ec0ff */
[----:B------:R-:W-:Y:S02]  /*33c0*/  HFMA2 R10, -RZ, RZ, 0, 0 ;  /* 0x00000000ff0a7431 */ /* 0x000fe400000001ff */
[----:B------:R-:W-:Y:S01]  /*33d0*/  IMAD.MOV.U32 R11, RZ, RZ, 0x1 ;  /* 0x00000001ff0b7424 */ /* 0x000fe200078e00ff */
[----:B------:R-:W-:Y:S01]  /*33e0*/  UMOV UR5, URZ ;  /* 0x000000ff00057c82 */ /* 0x000fe20008000000 */
[----:B------:R-:W-:Y:S01]  /*33f0*/  R2UR UR51, R0 ;  /* 0x00000000003372ca */ /* 0x000fe200000e0000 */
[----:B------:R-:W-:Y:S01]  /*3400*/  IMAD.U32 R19, RZ, RZ, UR5 ;  /* 0x00000005ff137e24 */ /* 0x000fe2000f8e00ff */
[----:B------:R-:W-:Y:S01]  /*3410*/  CS2R R8, SRZ ;  /* 0x0000000000087805 */ /* 0x000fe2000001ff00 */
[----:B------:R-:W-:Y:S01]  /*3420*/  UMOV UR46, URZ ;  /* 0x000000ff002e7c82 */ /* 0x000fe20008000000 */
[----:B------:R-:W-:Y:S01]  /*3430*/  UMOV UR58, URZ ;  /* 0x000000ff003a7c82 */ /* 0x000fe20008000000 */
[----:B---3--:R-:W-:Y:S01]  /*3440*/  ULEA UR49, UR4, UR49, 0x18 ;  /* 0x0000003104317291 */ /* 0x008fe2000f8ec0ff */
[----:B------:R-:W3:Y:S03]  /*3450*/  LDCU UR4, c[0x0][0x38c] ;  /* 0x00007180ff0477ac */ /* 0x000ee60008000800 */
[----:B------:R-:W-:-:S02]  /*3460*/  UIADD3 UR6, UPT, UPT, UR49, 0x8400, URZ ;  /* 0x0000840031067890 */ /* 0x000fc4000fffe0ff */
[----:B----4-:R-:W-:-:S03]  /*3470*/  UIADD3 UR7, UPT, UPT, UR7, 0xff, URZ ;  /* 0x000000ff07077890 */ /* 0x010fc6000fffe0ff */
[----:B-1----:R-:W1:Y:S01]  /*3480*/  LDS R2, [UR49+0x100] ;  /* 0x00010031ff027984 */ /* 0x002e620008000800 */
[----:B------:R-:W-:Y:S02]  /*3490*/  UIADD3 UR10, UPT, UPT, UR49, 0x28c00, URZ ;  /* 0x00028c00310a7890 */ /* 0x000fe4000fffe0ff */
[----:B------:R-:W-:Y:S02]  /*34a0*/  UIADD3 UR5, UPT, UPT, UR49, 0x18400, URZ ;  /* 0x0001840031057890 */ /* 0x000fe4000fffe0ff */
[----:B------:R-:W-:Y:S02]  /*34b0*/  UIADD3 UR8, UPT, UPT, UR49, 0x28400, URZ ;  /* 0x0002840031087890 */ /* 0x000fe4000fffe0ff */
[----:B------:R-:W-:Y:S02]  /*34c0*/  USHF.R.U32.HI UR9, URZ, 0x4, UR6 ;  /* 0x00000004ff097899 */ /* 0x000fe40008011606 */
[----:B------:R-:W-:Y:S02]  /*34d0*/  USHF.R.U32.HI UR6, URZ, 0x4, UR5 ;  /* 0x00000004ff067899 */ /* 0x000fe40008011605 */
[----:B---3--:R-:W-:-:S02]  /*34e0*/  UISETP.GE.AND UP3, UPT, UR4, 0x1, UPT ;  /* 0x000000010400788c */ /* 0x008fc4000bf66270 */
[----:B------:R-:W-:Y:S02]  /*34f0*/  USHF.R.S32.HI UR4, URZ, 0x1f, UR7 ;  /* 0x0000001fff047899 */ /* 0x000fe40008011407 */
[----:B------:R-:W-:Y:S02]  /*3500*/  USHF.R.U32.HI UR5, URZ, 0x4, UR8 ;  /* 0x00000004ff057899 */ /* 0x000fe40008011608 */
[----:B------:R-:W-:Y:S02]  /*3510*/  ULEA.HI UR7, UR4, UR7, URZ, 0x8 ;  /* 0x0000000704077291 */ /* 0x000fe4000f8f40ff */
[----:B------:R-:W-:Y:S02]  /*3520*/  USHF.R.U32.HI UR4, URZ, 0x4, UR10 ;  /* 0x00000004ff047899 */ /* 0x000fe4000801160a */
[----:B------:R-:W-:Y:S02]  /*3530*/  ULOP3.LUT UR6, UR6, 0x3fff, URZ, 0xc0, !UPT ;  /* 0x00003fff06067892 */ /* 0x000fe4000f8ec0ff */
[----:B------:R-:W-:-:S02]  /*3540*/  ULOP3.LUT UR4, UR4, 0x3fff, URZ, 0xc0, !UPT ;  /* 0x00003fff04047892 */ /* 0x000fc4000f8ec0ff */
[----:B------:R-:W-:Y:S02]  /*3550*/  ULOP3.LUT UR9, UR9, 0x3fff, URZ, 0xc0, !UPT ;  /* 0x00003fff09097892 */ /* 0x000fe4000f8ec0ff */
[----:B------:R-:W-:Y:S02]  /*3560*/  ULOP3.LUT UR5, UR5, 0x3fff, URZ, 0xc0, !UPT ;  /* 0x00003fff05057892 */ /* 0x000fe4000f8ec0ff */
[----:B------:R-:W-:Y:S02]  /*3570*/  ULOP3.LUT UR4, UR4, 0x10000, URZ, 0xfc, !UPT ;  /* 0x0001000004047892 */ /* 0x000fe4000f8efcff */
[----:B------:R-:W-:Y:S02]  /*3580*/  USHF.R.S32.HI UR20, URZ, 0x8, UR7 ;  /* 0x00000008ff147899 */ /* 0x000fe40008011407 */
[----:B------:R-:W-:Y:S02]  /*3590*/  ULOP3.LUT UR6, UR6, 0x10000, URZ, 0xfc, !UPT ;  /* 0x0001000006067892 */ /* 0x000fe4000f8efcff */
[----:B------:R-:W-:Y:S01]  /*35a0*/  ULOP3.LUT UR7, UR9, 0x10000, URZ, 0xfc, !UPT ;  /* 0x0001000009077892 */ /* 0x000fe2000f8efcff */
[----:B------:R-:W-:Y:S01]  /*35b0*/  IMAD.U32 R18, RZ, RZ, UR4 ;  /* 0x00000004ff127e24 */ /* 0x000fe2000f8e00ff */
[----:B------:R-:W-:Y:S01]  /*35c0*/  ULOP3.LUT UR5, UR5, 0x10000, URZ, 0xfc, !UPT ;  /* 0x0001000005057892 */ /* 0x000fe2000f8efcff */
[----:B------:R-:W-:Y:S01]  /*35d0*/  IMAD.U32 R12, RZ, RZ, UR20 ;  /* 0x00000014ff0c7e24 */ /* 0x000fe2000f8e00ff */
[----:B------:R-:W-:Y:S01]  /*35e0*/  UISETP.LT.AND UP0, UPT, UR20, 0x1, UPT ;  /* 0x000000011400788c */ /* 0x000fe2000bf01270 */
[----:B-1----:R-:W-:Y:S01]  /*35f0*/  R2UR UR45, R2 ;  /* 0x00000000022d72ca */ /* 0x002fe200000e0000 */
[----:B------:R-:W-:Y:S01]  /*3600*/  IMAD.U32 R16, RZ, RZ, UR6 ;  /* 0x00000006ff107e24 */ /* 0x000fe2000f8e00ff */
[----:B------:R-:W-:Y:S01]  /*3610*/  MOV R15, UR7 ;  /* 0x00000007000f7c02 */ /* 0x000fe20008000f00 */
[----:B------:R-:W-:Y:S01]  /*3620*/  USEL UR20, UR20, 0x1, !UP0 ;  /* 0x0000000114147887 */ /* 0x000fe2000c000000 */
[----:B------:R-:W-:Y:S01]  /*3630*/  MOV R17, UR5 ;  /* 0x0000000500117c02 */ /* 0x000fe20008000f00 */
[----:B------:R-:W-:Y:S01]  /*3640*/  UMOV UR56, URZ ;  /* 0x000000ff00387c82 */ /* 0x000fe20008000000 */
[----:B------:R-:W-:Y:S01]  /*3650*/  UMOV UR54, URZ ;  /* 0x000000ff00367c82 */ /* 0x000fe20008000000 */
[----:B------:R-:W-:-:S06]  /*3660*/  UMOV UR52, URZ ;  /* 0x000000ff00347c82 */ /* 0x000fcc0008000000 */
[----:B------:R-:W-:Y:S02]  /*3670*/  UIADD3 UR12, UPT, UPT, UR45, 0x100, URZ ;  /* 0x000001002d0c7890 */ /* 0x000fe4000fffe0ff */
[----:B------:R-:W-:Y:S02]  /*3680*/  UIADD3 UR14, UPT, UPT, UR45, 0x104, URZ ;  /* 0x000001042d0e7890 */ /* 0x000fe4000fffe0ff */
[----:B------:R-:W-:Y:S02]  /*3690*/  UIADD3 UR13, UPT, UPT, UR45, 0x10c, URZ ;  /* 0x0000010c2d0d7890 */ /* 0x000fe4000fffe0ff */
[----:B------:R-:W-:Y:S01]  /*36a0*/  UIADD3 UR16, UPT, UPT, UR45, 0x40000100, URZ ;  /* 0x400001002d107890 */ /* 0x000fe2000fffe0ff */
[----:B------:R-:W-:Y:S01]  /*36b0*/  MOV R25, UR12 ;  /* 0x0000000c00197c02 */ /* 0x000fe20008000f00 */
[----:B------:R-:W-:Y:S01]  /*36c0*/  UIADD3 UR15, UPT, UPT, UR45, 0x40000108, URZ ;  /* 0x400001082d0f7890 */ /* 0x000fe2000fffe0ff */
[----:B------:R-:W-:Y:S01]  /*36d0*/  MOV R23, UR14 ;  /* 0x0000000e00177c02 */ /* 0x000fe20008000f00 */
[----:B------:R-:W-:Y:S01]  /*36e0*/  UIADD3 UR76, UPT, UPT, UR45, -0x7fffff00, URZ ;  /* 0x800001002d4c7890 */ /* 0x000fe2000fffe0ff */
[----:B------:R-:W-:Y:S01]  /*36f0*/  IMAD.U32 R22, RZ, RZ, UR13 ;  /* 0x0000000dff167e24 */ /* 0x000fe2000f8e00ff */
[----:B------:R-:W-:Y:S01]  /*3700*/  UIADD3 UR74, UPT, UPT, UR45, -0x3fffff00, URZ ;  /* 0xc00001002d4a7890 */ /* 0x000fe2000fffe0ff */
[----:B------:R-:W-:Y:S01]  /*3710*/  MOV R21, UR16 ;  /* 0x0000001000157c02 */ /* 0x000fe20008000f00 */
[----:B------:R-:W-:Y:S01]  /*3720*/  UIADD3 UR77, UPT, UPT, UR45, -0x7ffffef8, URZ ;  /* 0x800001082d4d7890 */ /* 0x000fe2000fffe0ff */
[----:B------:R-:W-:Y:S01]  /*3730*/  IMAD.U32 R20, RZ, RZ, UR15 ;  /* 0x0000000fff147e24 */ /* 0x000fe2000f8e00ff */
[----:B------:R-:W-:-:S02]  /*3740*/  UIADD3 UR72, UPT, UPT, UR45, 0x40000104, URZ ;  /* 0x400001042d487890 */ /* 0x000fc4000fffe0ff */
[----:B------:R-:W-:Y:S02]  /*3750*/  UIADD3 UR75, UPT, UPT, UR45, -0x3ffffef8, URZ ;  /* 0xc00001082d4b7890 */ /* 0x000fe4000fffe0ff */
[----:B------:R-:W-:Y:S02]  /*3760*/  UIADD3 UR11, UPT, UPT, UR45, 0x108, URZ ;  /* 0x000001082d0b7890 */ /* 0x000fe4000fffe0ff */
[----:B------:R-:W-:Y:S02]  /*3770*/  UIADD3 UR70, UPT, UPT, UR45, -0x7ffffefc, URZ ;  /* 0x800001042d467890 */ /* 0x000fe4000fffe0ff */
[----:B------:R-:W-:Y:S02]  /*3780*/  UIADD3 UR68, UPT, UPT, UR45, -0x3ffffefc, URZ ;  /* 0xc00001042d447890 */ /* 0x000fe4000fffe0ff */
[----:B------:R-:W-:Y:S01]  /*3790*/  USHF.R.U32.HI UR4, URZ, 0x11, UR14 ;  /* 0x00000011ff047899 */ /* 0x000fe2000801160e */
[----:B------:R-:W-:Y:S01]  /*37a0*/  IMAD.U32 R24, RZ, RZ, UR11 ;  /* 0x0000000bff187e24 */ /* 0x000fe2000f8e00ff */
[----:B------:R-:W-:-:S02]  /*37b0*/  USHF.R.U32.HI UR12, URZ, 0x11, UR12 ;  /* 0x00000011ff0c7899 */ /* 0x000fc4000801160c */
[----:B------:R-:W-:Y:S02]  /*37c0*/  USHF.R.U32.HI UR10, URZ, 0x11, UR16 ;  /* 0x00000011ff0a7899 */ /* 0x000fe40008011610 */
[----:B------:R-:W-:Y:S02]  /*37d0*/  USHF.R.U32.HI UR8, URZ, 0x11, UR76 ;  /* 0x00000011ff087899 */ /* 0x000fe4000801164c */
[----:B------:R-:W-:Y:S02]  /*37e0*/  USHF.R.U32.HI UR6, URZ, 0x11, UR74 ;  /* 0x00000011ff067899 */ /* 0x000fe4000801164a */
[----:B------:R-:W-:Y:S02]  /*37f0*/  USHF.R.U32.HI UR14, URZ, 0x1a, UR13 ;  /* 0x0000001aff0e7899 */ /* 0x000fe4000801160d */
[----:B------:R-:W-:Y:S02]  /*3800*/  USHF.R.U32.HI UR7, URZ, 0x1a, UR77 ;  /* 0x0000001aff077899 */ /* 0x000fe4000801164d */
[----:B------:R-:W-:-:S02]  /*3810*/  USHF.R.U32.HI UR13, URZ, 0x11, UR72 ;  /* 0x00000011ff0d7899 */ /* 0x000fc40008011648 */
[----:B------:R-:W-:Y:S02]  /*3820*/  USHF.R.U32.HI UR9, URZ, 0x1a, UR15 ;  /* 0x0000001aff097899 */ /* 0x000fe4000801160f */
[----:B------:R-:W-:Y:S02]  /*3830*/  USHF.R.U32.HI UR5, URZ, 0x1a, UR75 ;  /* 0x0000001aff057899 */ /* 0x000fe4000801164b */
[----:B------:R-:W-:Y:S02]  /*3840*/  UIADD3 UR73, UPT, UPT, UR45, 0x4000010c, URZ ;  /* 0x4000010c2d497890 */ /* 0x000fe4000fffe0ff */
[----:B------:R-:W-:Y:S02]  /*3850*/  UIADD3 UR71, UPT, UPT, UR45, -0x7ffffef4, URZ ;  /* 0x8000010c2d477890 */ /* 0x000fe4000fffe0ff */
[----:B------:R-:W-:Y:S02]  /*3860*/  UIADD3 UR69, UPT, UPT, UR45, -0x3ffffef4, URZ ;  /* 0xc000010c2d457890 */ /* 0x000fe4000fffe0ff */
[----:B------:R-:W-:-:S02]  /*3870*/  USHF.R.U32.HI UR15, URZ, 0x11, UR70 ;  /* 0x00000011ff0f7899 */ /* 0x000fc40008011646 */
[----:B------:R-:W-:Y:S02]  /*3880*/  USHF.R.U32.HI UR17, URZ, 0x11, UR68 ;  /* 0x00000011ff117899 */ /* 0x000fe40008011644 */
[----:B------:R-:W-:Y:S02]  /*3890*/  ULOP3.LUT UR12, UR12, 0x6000, URZ, 0xc0, !UPT ;  /* 0x000060000c0c7892 */ /* 0x000fe4000f8ec0ff */
[----:B------:R-:W-:Y:S02]  /*38a0*/  ULOP3.LUT UR10, UR10, 0x6000, URZ, 0xc0, !UPT ;  /* 0x000060000a0a7892 */ /* 0x000fe4000f8ec0ff */
[----:B------:R-:W-:Y:S02]  /*38b0*/  ULOP3.LUT UR8, UR8, 0x6000, URZ, 0xc0, !UPT ;  /* 0x0000600008087892 */ /* 0x000fe4000f8ec0ff */
[----:B------:R-:W-:Y:S02]  /*38c0*/  ULOP3.LUT UR60, UR6, 0x6000, URZ, 0xc0, !UPT ;  /* 0x00006000063c7892 */ /* 0x000fe4000f8ec0ff */
[----:B------:R-:W-:-:S02]  /*38d0*/  ULOP3.LUT UR63, UR7, 0x30, URZ, 0xc0, !UPT ;  /* 0x00000030073f7892 */ /* 0x000fc4000f8ec0ff */
[----:B------:R-:W-:Y:S02]  /*38e0*/  ULOP3.LUT UR6, UR13, 0x6000, URZ, 0xc0, !UPT ;  /* 0x000060000d067892 */ /* 0x000fe4000f8ec0ff */
[----:B------:R-:W-:Y:S02]  /*38f0*/  USHF.R.U32.HI UR11, URZ, 0x1a, UR11 ;  /* 0x0000001aff0b7899 */ /* 0x000fe4000801160b */
[----:B------:R-:W-:Y:S02]  /*3900*/  ULOP3.LUT UR61, UR5, 0x30, URZ, 0xc0, !UPT ;  /* 0x00000030053d7892 */ /* 0x000fe4000f8ec0ff */
[----:B------:R-:W-:Y:S02]  /*3910*/  ULOP3.LUT UR7, UR4, 0x6000, URZ, 0xc0, !UPT ;  /* 0x0000600004077892 */ /* 0x000fe4000f8ec0ff */
[----:B------:R-:W-:Y:S02]  /*3920*/  UIADD3 UR13, UPT, UPT, -UR20, URZ, URZ ;  /* 0x000000ff140d7290 */ /* 0x000fe4000fffe1ff */
[----:B------:R-:W-:-:S02]  /*3930*/  USHF.R.U32.HI UR16, URZ, 0x1a, UR73 ;  /* 0x0000001aff107899 */ /* 0x000fc40008011649 */
[----:B------:R-:W-:Y:S02]  /*3940*/  USHF.R.U32.HI UR18, URZ, 0x1a, UR71 ;  /* 0x0000001aff127899 */ /* 0x000fe40008011647 */
[----:B------:R-:W-:Y:S01]  /*3950*/  USHF.R.U32.HI UR19, URZ, 0x1a, UR69 ;  /* 0x0000001aff137899 */ /* 0x000fe20008011645 */
[----:B------:R-:W-:Y:S01]  /*3960*/  MOV R14, UR13 ;  /* 0x0000000d000e7c02 */ /* 0x000fe20008000f00 */
[----:B------:R-:W-:Y:S02]  /*3970*/  ULOP3.LUT UR5, UR15, 0x6000, URZ, 0xc0, !UPT ;  /* 0x000060000f057892 */ /* 0x000fe4000f8ec0ff */
[----:B------:R-:W-:Y:S02]  /*3980*/  ULOP3.LUT UR4, UR17, 0x6000, URZ, 0xc0, !UPT ;  /* 0x0000600011047892 */ /* 0x000fe4000f8ec0ff */
[----:B------:R-:W-:Y:S02]  /*3990*/  ULOP3.LUT UR66, UR12, 0x8a0, URZ, 0xfc, !UPT ;  /* 0x000008a00c427892 */ /* 0x000fe4000f8efcff */
[----:B------:R-:W-:-:S02]  /*39a0*/  ULOP3.LUT UR64, UR10, 0x8a0, URZ, 0xfc, !UPT ;  /* 0x000008a00a407892 */ /* 0x000fc4000f8efcff */
[----:B------:R-:W-:Y:S02]  /*39b0*/  ULOP3.LUT UR62, UR8, 0x8a0, URZ, 0xfc, !UPT ;  /* 0x000008a0083e7892 */ /* 0x000fe4000f8efcff */
[----:B------:R-:W-:Y:S02]  /*39c0*/  ULOP3.LUT UR60, UR60, 0x8a0, URZ, 0xfc, !UPT ;  /* 0x000008a03c3c7892 */ /* 0x000fe4000f8efcff */
        /* <DEDUP_REMOVED lines=10> */
[----:B------:R-:W-:Y:S02]  /*3a70*/  UPRMT UR67, UR11, 0x5410, UR66 ;  /* 0x000054100b437896 */ /* 0x000fe40008000042 */
[----:B------:R-:W-:Y:S02]  /*3a80*/  UPRMT UR65, UR9, 0x5410, UR64 ;  /* 0x0000541009417896 */ /* 0x000fe40008000040 */
[----:B------:R-:W-:Y:S02]  /*3a90*/  UPRMT UR63, UR63, 0x5410, UR62 ;  /* 0x000054103f3f7896 */ /* 0x000fe4000800003e */
[----:B------:R-:W-:Y:S02]  /*3aa0*/  UPRMT UR61, UR61, 0x5410, UR60 ;  /* 0x000054103d3d7896 */ /* 0x000fe4000800003c */
[----:B------:R-:W-:Y:S02]  /*3ab0*/  UPRMT UR59, UR14, 0x5410, UR7 ;  /* 0x000054100e3b7896 */ /* 0x000fe40008000007 */
[----:B------:R-:W-:-:S02]  /*3ac0*/  UPRMT UR57, UR16, 0x5410, UR6 ;  /* 0x0000541010397896 */ /* 0x000fc40008000006 */
[----:B------:R-:W-:Y:S02]  /*3ad0*/  UPRMT UR55, UR18, 0x5410, UR5 ;  /* 0x0000541012377896 */ /* 0x000fe40008000005 */
[----:B------:R-:W-:Y:S01]  /*3ae0*/  UPRMT UR53, UR19, 0x5410, UR4 ;  /* 0x0000541013357896 */ /* 0x000fe20008000004 */
[----:B------:R-:W-:Y:S01]  /*3af0*/  UMOV UR66, URZ ;  /* 0x000000ff00427c82 */ /* 0x000fe20008000000 */
[----:B------:R-:W-:Y:S01]  /*3b00*/  UMOV UR64, URZ ;  /* 0x000000ff00407c82 */ /* 0x000fe20008000000 */
[----:B------:R-:W-:Y:S01]  /*3b10*/  UMOV UR62, URZ ;  /* 0x000000ff003e7c82 */ /* 0x000fe20008000000 */
[----:B------:R-:W-:-:S08]  /*3b20*/  UMOV UR60, URZ ;  /* 0x000000ff003c7c82 */ /* 0x000fd00008000000 */
.L_x_68:
[----:B------:R-:W-:Y:S02]  /*3b30*/  LEA R0, R10, UR49, 0x3 ;  /* 0x000000310a007c11 */ /* 0x000fe4000f8e18ff */
[----:B------:R-:W-:Y:S02]  /*3b40*/  SHF.L.U32 R2, R9, 0x1f, RZ ;  /* 0x0000001f09027819 */ /* 0x000fe400000006ff */
[----:B------:R-:W-:Y:S01]  /*3b50*/  PLOP3.LUT P0, PT, PT, PT, UP3, 0x80, 0x8 ;  /* 0x000000000008781c */ /* 0x000fe20003f0f038 */
[----:B------:R-:W-:Y:S01]  /*3b60*/  VIADD R3, R0, 0x80 ;  /* 0x0000008000037836 */ /* 0x000fe20000000000 */
[----:B-1----:R-:W1:Y:S02]  /*3b70*/  SYNCS.PHASECHK.TRANS64.TRYWAIT P1, [R0+URZ+0x70], R2 ;  /* 0x00007002000075a7 */ /* 0x002e6400080211ff */
[----:B-1--4-:R-:W-:Y:S09]  /*3b80*/  @!P1 BRA `(.L_x_62) ;  /* 0x00000060008c9947 */ /* 0x012ff20003800000 */
.L_x_149:
[----:B------:R-:W-:Y:S01]  /*3b90*/  LEA R4, R10, UR49, 0x4 ;  /* 0x000000310a047c11 */ /* 0x000fe2000f8e20ff */
[----:B------:R-:W-:Y:S01]  /*3ba0*/  @UP3 ULEA UR4, UR46, UR49, 0x3 ;  /* 0x000000312e043291 */ /* 0x000fe2000f8e18ff */
[----:B------:R-:W-:Y:S02]  /*3bb0*/  R2UR UR5, R19 ;  /* 0x00000000130572ca */ /* 0x000fe400000e0000 */
[----:B------:R-:W-:Y:S02]  /*3bc0*/  PLOP3.LUT P2, PT, PT, PT, PT, 0x80, 0x8 ;  /* 0x000000000008781c */ /* 0x000fe40003f4f070 */
[----:B------:R-:W3:Y:S01]  /*3bd0*/  LDS.128 R4, [R4+0xe0] ;  /* 0x0000e00004047984 */ /* 0x000ee20000000c00 */
[----:B------:R-:W-:Y:S02]  /*3be0*/  PRMT R3, RZ, 0x654, R3 ;  /* 0x00000654ff037816 */ /* 0x000fe40000000003 */
[----:B-1----:R-:W-:Y:S01]  /*3bf0*/  @P0 SHF.L.U32 R2, R8, 0x1f, RZ ;  /* 0x0000001f08020819 */ /* 0x002fe200000006ff */
[----:B------:R-:W-:Y:S01]  /*3c00*/  @!PT LDS RZ, [RZ] ;  /* 0x00000000fffff984 */ /* 0x000fe20000000800 */
[----:B------:R-:W-:Y:S01]  /*3c10*/  @!PT LDS RZ, [RZ] ;  /* 0x00000000fffff984 */ /* 0x000fe20000000800 */
[----:B------:R-:W-:Y:S01]  /*3c20*/  @!PT LDS RZ, [RZ] ;  /* 0x00000000fffff984 */ /* 0x000fe20000000800 */
[----:B------:R-:W-:Y:S01]  /*3c30*/  @!PT LDS RZ, [RZ] ;  /* 0x00000000fffff984 */ /* 0x000fe20000000800 */
[----:B------:R1:W-:Y:S06]  /*3c40*/  MEMBAR.ALL.CTA ;  /* 0x0000000000007992 */ /* 0x0003ec0000008000 */
[----:B-1----:R-:W1:Y:S01]  /*3c50*/  FENCE.VIEW.ASYNC.S ;  /* 0x00000000000073c6 */ /* 0x002e620000000000 */
[----:B------:R-:W-:Y:S01]  /*3c60*/  SHF.L.U32 R0, R11, 0x1f, RZ ;  /* 0x0000001f0b007819 */ /* 0x000fe200000006ff */
[----:B------:R-:W-:-:S02]  /*3c70*/  ULEA UR6, UR5, UR49, 0x3 ;  /* 0x0000003105067291 */ /* 0x000fc4000f8e18ff */
[----:B------:R-:W-:-:S04]  /*3c80*/  ULEA UR44, UR5, UR45, 0x7 ;  /* 0x0000002d052c7291 */ /* 0x000fc8000f8e38ff */
[----:B------:R-:W-:Y:S01]  /*3c90*/  IMAD.U32 R13, RZ, RZ, UR6 ;  /* 0x00000006ff0d7e24 */ /* 0x000fe2000f8e00ff */
[----:B-1----:R1:W-:Y:S01]  /*3ca0*/  SYNCS.ARRIVE.TRANS64.RED.A1T0 RZ, [R3+URZ], RZ ;  /* 0x000000ff03ff79a7 */ /* 0x0023e200081004ff */
[----:B------:R1:W4:Y:S01]  /*3cb0*/  @P0 SYNCS.PHASECHK.TRANS64.TRYWAIT P2, [UR4], R2 ;  /* 0x00000002ff0005a7 */ /* 0x0003220008041104 */
[----:B---3--:R-:W-:Y:S01]  /*3cc0*/  LOP3.LUT P1, RZ, R6, 0x1, RZ, 0xc0, !PT ;  /* 0x0000000106ff7812 */ /* 0x008fe2000782c0ff */
[----:B------:R-:W3:Y:S02]  /*3cd0*/  SYNCS.PHASECHK.TRANS64.TRYWAIT P0, [UR6+0xa0], R0 ;  /* 0x0000a000ff0075a7 */ /* 0x000ee40008001106 */
[----:B-1-34-:R-:W-:Y:S10]  /*3ce0*/  @!P0 BRA `(.L_x_63) ;  /* 0x0000006000488947 */ /* 0x01aff40003800000 */
.L_x_151:
[----:B------:R-:W-:Y:S01]  /*3cf0*/  IADD3 R10, PT, PT, R10, 0x1, RZ ;  /* 0x000000010a0a7810 */ /* 0x000fe20007ffe0ff */
[----:B------:R-:W-:Y:S06]  /*3d00*/  BRA.U !UP3, `(.L_x_64) ;  /* 0x000000050b707547 */ /* 0x000fec000b800000 */
[----:B------:R-:W-:Y:S01]  /*3d10*/  R2UR UR48, R14 ;  /* 0x000000000e3072ca */ /* 0x000fe200000e0000 */
[----:B------:R-:W-:Y:S01]  /*3d20*/  UMOV UR9, URZ ;  /* 0x000000ff00097c82 */ /* 0x000fe20008000000 */
[----:B------:R-:W-:Y:S01]  /*3d30*/  R2UR UR47, R12 ;  /* 0x000000000c2f72ca */ /* 0x000fe200000e0000 */
[----:B------:R-:W-:-:S14]  /*3d40*/  UMOV UR5, UR46 ;  /* 0x0000002e00057c82 */ /* 0x000fdc0008000000 */
.L_x_67:
[----:B------:R-:W-:Y:S02]  /*3d50*/  UIADD3 UR48, UPT, UPT, UR48, 0x1, URZ ;  /* 0x0000000130307890 */ /* 0x000fe4000fffe0ff */
[----:B------:R-:W-:Y:S02]  /*3d60*/  ULEA UR7, UR5, UR49, 0x3 ;  /* 0x0000003105077291 */ /* 0x000fe4000f8e18ff */
[----:B------:R-:W-:Y:S01]  /*3d70*/  UISETP.NE.AND UP0, UPT, UR48, URZ, UPT ;  /* 0x000000ff3000728c */ /* 0x000fe2000bf05270 */
[----:B---34-:R-:W-:Y:S10]  /*3d80*/  @P2 BRA `(.L_x_65) ;  /* 0x00000000000c2947 */ /* 0x018ff40003800000 */
[----:B-1----:R-:W-:Y:S04]  /*3d90*/  SHF.L.U32 R2, R8, 0x1f, RZ ;  /* 0x0000001f08027819 */ /* 0x002fe800000006ff */
[----:B------:R-:W1:Y:S02]  /*3da0*/  SYNCS.PHASECHK.TRANS64.TRYWAIT P0, [UR7], R2 ;  /* 0x00000002ff0075a7 */ /* 0x000e640008001107 */
[----:B-1----:R-:W-:Y:S05]  /*3db0*/  @!P0 BRA `(.L_x_66) ;  /* 0x0000006000308947 */ /* 0x002fea0003800000 */
.L_x_65:
[----:B------:R-:W-:Y:S01]  /*3dc0*/  UISETP.NE.AND UP1, UPT, UR47, 0x1, UPT ;  /* 0x000000012f00788c */ /* 0x000fe2000bf25270 */
[----:B------:R-:W-:Y:S01]  /*3dd0*/  PLOP3.LUT P2, PT, PT, PT, PT, 0x80, 0x8 ;  /* 0x000000000008781c */ /* 0x000fe20003f4f070 */
[----:B------:R-:W-:Y:S01]  /*3de0*/  UIADD3 UR4, UPT, UPT, UR5, 0x1, URZ ;  /* 0x0000000105047890 */ /* 0x000fe2000fffe0ff */
[----:B------:R-:W-:Y:S01]  /*3df0*/  R2UR UR10, R17 ;  /* 0x00000000110a72ca */ /* 0x000fe200000e0000 */
[----:B------:R-:W-:Y:S01]  /*3e00*/  UIADD3 UR50, UPT, UPT, UR7, 0x10, URZ ;  /* 0x0000001007327890 */ /* 0x000fe2000fffe0ff */
[----:B------:R-:W-:Y:S01]  /*3e10*/  R2UR UR8, R18 ;  /* 0x00000000120872ca */ /* 0x000fe200000e0000 */
[----:B------:R-:W-:Y:S01]  /*3e20*/  UISETP.NE.AND UP2, UPT, UR4, 0x2, UPT ;  /* 0x000000020400788c */ /* 0x000fe2000bf45270 */
[----:B------:R-:W-:Y:S01]  /*3e30*/  PLOP3.LUT P0, PT, PT, PT, UP1, 0x80, 0x8 ;  /* 0x000000000008781c */ /* 0x000fe20003f0f018 */
[----:B------:R-:W-:Y:S01]  /*3e40*/  UIADD3 UR47, UPT, UPT, UR47, -0x1, URZ ;  /* 0xffffffff2f2f7890 */ /* 0x000fe2000fffe0ff */
[----:B------:R-:W-:Y:S01]  /*3e50*/  R2UR UR14, R16 ;  /* 0x00000000100e72ca */ /* 0x000fe200000e0000 */
[----:B------:R-:W-:Y:S01]  /*3e60*/  USEL UR6, URZ, 0x1, UP2 ;  /* 0x00000001ff067887 */ /* 0x000fe20009000000 */
[----:B------:R-:W-:Y:S01]  /*3e70*/  R2UR UR12, R15 ;  /* 0x000000000f0c72ca */ /* 0x000fe200000e0000 */
[----:B------:R-:W-:Y:S01]  /*3e80*/  USEL UR46, UR4, URZ, UP2 ;  /* 0x000000ff042e7287 */ /* 0x000fe20009000000 */
[----:B------:R-:W-:Y:S01]  /*3e90*/  UMOV UR11, 0x4008 ;  /* 0x00004008000b7882 */ /* 0x000fe20000000000 */
[----:B------:R-:W-:Y:S02]  /*3ea0*/  UMOV UR43, 0x4008 ;  /* 0x00004008002b7882 */ /* 0x000fe40000000000 */
[----:B------:R-:W-:Y:S01]  /*3eb0*/  @UP1 ULEA UR4, UR46, UR49, 0x3 ;  /* 0x000000312e041291 */ /* 0x000fe2000f8e18ff */
[----:B------:R-:W-:Y:S01]  /*3ec0*/  LOP3.LUT R8, R8, UR6, RZ, 0x3c, !PT ;  /* 0x0000000608087c12 */ /* 0x000fe2000f8e3cff */
[----:B------:R-:W-:Y:S02]  /*3ed0*/  ULEA UR10, UR5, UR10, 0x6 ;  /* 0x0000000a050a7291 */ /* 0x000fe4000f8e30ff */
[----:B------:R-:W-:Y:S01]  /*3ee0*/  ULEA UR8, UR5, UR8, 0x6 ;  /* 0x0000000805087291 */ /* 0x000fe2000f8e30ff */
[----:B-1----:R-:W-:Y:S01]  /*3ef0*/  @P0 SHF.L.U32 R0, R8, 0x1f, RZ ;  /* 0x0000001f08000819 */ /* 0x002fe200000006ff */
[----:B------:R-:W-:Y:S02]  /*3f00*/  UIADD3 UR42, UPT, UPT, UR10, 0x20, URZ ;  /* 0x000000200a2a7890 */ /* 0x000fe4000fffe0ff */
[----:B------:R-:W-:Y:S01]  /*3f10*/  UISETP.NE.U32.AND UP1, UPT, UR9, URZ, UPT ;  /* 0x000000ff0900728c */ /* 0x000fe2000bf25070 */
[----:B------:R3:W4:Y:S01]  /*3f20*/  @P0 SYNCS.PHASECHK.TRANS64.TRYWAIT P2, [UR4], R0 ;  /* 0x00000000ff0005a7 */ /* 0x0007220008041104 */
[----:B------:R-:W-:Y:S01]  /*3f30*/  UIADD3 UR40, UPT, UPT, UR8, 0x20, URZ ;  /* 0x0000002008287890 */ /* 0x000fe2000fffe0ff */
[----:B------:R1:W-:Y:S01]  /*3f40*/  UTCCP.T.S.4x32dp128bit tmem[UR45+0x100], gdesc[UR10] ;  /* 0x0001000a2d0079e7 */ /* 0x0003e20009100000 */
[----:B------:R-:W-:Y:S02]  /*3f50*/  ULEA UR6, UR5, UR14, 0xb ;  /* 0x0000000e05067291 */ /* 0x000fe4000f8e58ff */
[----:B------:R-:W-:Y:S01]  /*3f60*/  ULEA UR4, UR5, UR12, 0xb ;  /* 0x0000000c05047291 */ /* 0x000fe2000f8e58ff */
[----:B------:R2:W-:Y:S01]  /*3f70*/  UTCCP.T.S.4x32dp128bit tmem[UR45+0x104], gdesc[UR42] ;  /* 0x0001042a2d0079e7 */ /* 0x0005e20009100000 */
[----:B------:R-:W-:Y:S02]  /*3f80*/  UIADD3 UR38, UPT, UPT, UR6, 0x2, URZ ;  /* 0x0000000206267890 */ /* 0x000fe4000fffe0ff */
        /* <DEDUP_REMOVED lines=8> */
[----:B------:R-:W-:Y:S01]  /*4010*/  UIADD3 UR20, UPT, UPT, UR4, 0x402, URZ ;  /* 0x0000040204147890 */ /* 0x000fe2000fffe0ff */
[----:B-1----:R-:W-:Y:S01]  /*4020*/  R2UR UR10, R23 ;  /* 0x00000000170a72ca */ /* 0x002fe200000e0000 */
[----:B------:R-:W-:Y:S01]  /*4030*/  UIADD3 UR18, UPT, UPT, UR6, 0x404, URZ ;  /* 0x0000040406127890 */ /* 0x000fe2000fffe0ff */
[----:B------:R-:W-:Y:S01]  /*4040*/  R2UR UR11, R22 ;  /* 0x00000000160b72ca */ /* 0x000fe200000e0000 */
[----:B------:R-:W-:Y:S01]  /*4050*/  UIADD3 UR16, UPT, UPT, UR4, 0x404, URZ ;  /* 0x0000040404107890 */ /* 0x000fe2000fffe0ff */
[----:B--2---:R-:W-:Y:S01]  /*4060*/  R2UR UR42, R21 ;  /* 0x00000000152a72ca */ /* 0x004fe200000e0000 */
[----:B------:R-:W-:Y:S01]  /*4070*/  UIADD3 UR14, UPT, UPT, UR6, 0x406, URZ ;  /* 0x00000406060e7890 */ /* 0x000fe2000fffe0ff */
[----:B------:R-:W-:Y:S01]  /*4080*/  R2UR UR43, R20 ;  /* 0x00000000142b72ca */ /* 0x000fe200000e0000 */
[----:B------:R-:W-:Y:S01]  /*4090*/  UIADD3 UR12, UPT, UPT, UR4, 0x406, URZ ;  /* 0x00000406040c7890 */ /* 0x000fe2000fffe0ff */
[----:B------:R-:W-:Y:S01]  /*40a0*/  UMOV UR9, 0x4008 ;  /* 0x0000400800097882 */ /* 0x000fe20000000000 */
[----:B------:R-:W-:Y:S01]  /*40b0*/  UMOV UR41, 0x4008 ;  /* 0x0000400800297882 */ /* 0x000fe20000000000 */
[----:B------:R1:W-:Y:S01]  /*40c0*/  UTCCP.T.S.4x32dp128bit tmem[UR45+0x108], gdesc[UR8] ;  /* 0x000108082d0079e7 */ /* 0x0003e20009100000 */
[----:B------:R-:W-:Y:S01]  /*40d0*/  UTCCP.T.S.4x32dp128bit tmem[UR45+0x10c], gdesc[UR40] ;  /* 0x00010c282d0079e7 */ /* 0x000fe20009100000 */
[----:B------:R-:W-:Y:S01]  /*40e0*/  UMOV UR7, 0x40004040 ;  /* 0x4000404000077882 */ /* 0x000fe20000000000 */
        /* <DEDUP_REMOVED lines=15> */
[----:B-1----:R-:W-:Y:S02]  /*41e0*/  R2UR UR8, R25 ;  /* 0x00000000190872ca */ /* 0x002fe400000e0000 */
[----:B------:R-:W-:Y:S11]  /*41f0*/  R2UR UR9, R24 ;  /* 0x00000000180972ca */ /* 0x000ff600000e0000 */
[----:B------:R-:W-:Y:S02]  /*4200*/  @!UPT UIADD3 URZ, UPT, UPT, URZ, URZ, URZ ;  /* 0x000000fffffff290 */ /* 0x000fe4000fffe0ff */
[----:B------:R1:W-:Y:S01]  /*4210*/  UTCQMMA gdesc[UR4], gdesc[UR6], tmem[UR44], tmem[UR66], idesc[UR67], tmem[UR8], UP1 ;  /* 0x0008420604007dea */ /* 0x0003e2000880032c */
[----:B------:R3:W-:Y:S01]  /*4220*/  UTCQMMA gdesc[UR36], gdesc[UR38], tmem[UR44], tmem[UR64], idesc[UR65], tmem[UR42], UPT ;  /* 0x002a402624007dea */ /* 0x0007e2000b80032c */
[----:B------:R3:W-:Y:S01]  /*4230*/  UTCQMMA gdesc[UR32], gdesc[UR34], tmem[UR44], tmem[UR62], idesc[UR63], tmem[UR76], UPT ;  /* 0x004c3e2220007dea */ /* 0x0007e2000b80032c */
[----:B------:R3:W-:Y:S01]  /*4240*/  UTCQMMA gdesc[UR28], gdesc[UR30], tmem[UR44], tmem[UR60], idesc[UR61], tmem[UR74], UPT ;  /* 0x004a3c1e1c007dea */ /* 0x0007e2000b80032c */
[----:B------:R3:W-:Y:S01]  /*4250*/  UTCQMMA gdesc[UR24], gdesc[UR26], tmem[UR44], tmem[UR58], idesc[UR59], tmem[UR10], UPT ;  /* 0x000a3a1a18007dea */ /* 0x0007e2000b80032c */
[----:B------:R3:W-:Y:S01]  /*4260*/  UTCQMMA gdesc[UR20], gdesc[UR22], tmem[UR44], tmem[UR56], idesc[UR57], tmem[UR72], UPT ;  /* 0x0048381614007dea */ /* 0x0007e2000b80032c */
[----:B------:R3:W-:Y:S01]  /*4270*/  UTCQMMA gdesc[UR16], gdesc[UR18], tmem[UR44], tmem[UR54], idesc[UR55], tmem[UR70], UPT ;  /* 0x0046361210007dea */ /* 0x0007e2000b80032c */
[----:B------:R3:W-:Y:S01]  /*4280*/  UTCQMMA gdesc[UR12], gdesc[UR14], tmem[UR44], tmem[UR52], idesc[UR53], tmem[UR68], UPT ;  /* 0x0044340e0c007dea */ /* 0x0007e2000b80032c */
[----:B------:R3:W-:Y:S01]  /*4290*/  UTCBAR.MULTICAST [UR50], URZ, UR51 ;  /* 0x000000ff320073e9 */ /* 0x0007e20008000833 */
[----:B-1----:R-:W-:Y:S01]  /*42a0*/  UMOV UR9, 0x1 ;  /* 0x0000000100097882 */ /* 0x002fe20000000000 */
[----:B------:R-:W-:Y:S01]  /*42b0*/  UMOV UR5, UR46 ;  /* 0x0000002e00057c82 */ /* 0x000fe20008000000 */
[----:B------:R-:W-:Y:S05]  /*42c0*/  BRA.U UP0, `(.L_x_67) ;  /* 0xfffffff900a07547 */ /* 0x000fea000b83ffff */
.L_x_64:
[----:B------:R-:W-:Y:S02]  /*42d0*/  R2UR UR4, R19 ;  /* 0x00000000130472ca */ /* 0x000fe400000e0000 */
[----:B------:R-:W-:Y:S02]  /*42e0*/  R2UR UR5, R13 ;  /* 0x000000000d0572ca */ /* 0x000fe400000e0000 */
[----:B------:R-:W-:-:S04]  /*42f0*/  ISETP.NE.AND P0, PT, R10, 0x2, PT ;  /* 0x000000020a00780c */ /* 0x000fc80003f05270 */
[----:B-1-3--:R-:W-:Y:S02]  /*4300*/  SEL R0, RZ, 0x1, P0 ;  /* 0x00000001ff007807 */ /* 0x00afe40000000000 */
[----:B------:R-:W-:Y:S02]  /*4310*/  SEL R10, R10, RZ, P0 ;  /* 0x000000ff0a0a7207 */ /* 0x000fe40000000000 */
[----:B------:R-:W-:Y:S01]  /*4320*/  LOP3.LUT R9, R9, R0, RZ, 0x3c, !PT ;  /* 0x0000000009097212 */ /* 0x000fe200078e3cff */
[----:B------:R-:W-:Y:S02]  /*4330*/  UIADD3 UR4, UPT, UPT, UR4, 0x1, URZ ;  /* 0x0000000104047890 */ /* 0x000fe4000fffe0ff */
[----:B------:R-:W-:Y:S02]  /*4340*/  UIADD3 UR5, UPT, UPT, UR5, 0x90, URZ ;  /* 0x0000009005057890 */ /* 0x000fe4000fffe0ff */
[----:B------:R-:W-:-:S04]  /*4350*/  UISETP.NE.AND UP0, UPT, UR4, 0x2, UPT ;  /* 0x000000020400788c */ /* 0x000fc8000bf05270 */
[----:B------:R-:W-:Y:S02]  /*4360*/  USEL UR6, URZ, 0x1, UP0 ;  /* 0x00000001ff067887 */ /* 0x000fe40008000000 */
[----:B------:R-:W-:Y:S01]  /*4370*/  USEL UR4, UR4, URZ, UP0 ;  /* 0x000000ff04047287 */ /* 0x000fe20008000000 */
[----:B------:R1:W-:Y:S03]  /*4380*/  UTCBAR [UR5], URZ ;  /* 0x000000ff050073e9 */ /* 0x0003e600080000ff */
[----:B------:R-:W-:Y:S02]  /*4390*/  LOP3.LUT R11, R11, UR6, RZ, 0x3c, !PT ;  /* 0x000000060b0b7c12 */ /* 0x000fe4000f8e3cff */
[----:B------:R-:W-:Y:S01]  /*43a0*/  IMAD.U32 R19, RZ, RZ, UR4 ;  /* 0x00000004ff137e24 */ /* 0x000fe2000f8e00ff */
[----:B------:R-:W-:Y:S06]  /*43b0*/  @P1 BRA `(.L_x_68) ;  /* 0xfffffff400dc1947 */ /* 0x000fec000383ffff */
[----:B------:R-:W3:Y:S01]  /*43c0*/  S2UR UR7, SR_CgaCtaId ;  /* 0x00000000000779c3 */ /* 0x000ee20000008800 */
[----:B-1----:R-:W-:Y:S02]  /*43d0*/  R2UR UR5, R19 ;  /* 0x00000000130572ca */ /* 0x002fe400000e0000 */
[----:B------:R-:W-:Y:S01]  /*43e0*/  ELECT P0, URZ, PT ;  /* 0x0000000000ff782f */ /* 0x000fe20003800000 */
[----:B------:R-:W-:Y:S01]  /*43f0*/  IMAD.MOV.U32 R0, RZ, RZ, 0x1 ;  /* 0x00000001ff007424 */ /* 0x000fe200078e00ff */
[----:B------:R-:W-:Y:S01]  /*4400*/  UIADD3 UR49, UPT, UPT, UR49, 0xa0, URZ ;  /* 0x000000a031317890 */ /* 0x000fe2000fffe0ff */
[----:B------:R-:W-:Y:S01]  /*4410*/  SHF.L.U32 R2, R11, 0x1f, RZ ;  /* 0x0000001f0b027819 */ /* 0x000fe200000006ff */
[----:B------:R-:W-:Y:S01]  /*4420*/  UMOV UR4, 0x40 ;  /* 0x0000004000047882 */ /* 0x000fe20000000000 */
[----:B------:R-:W-:Y:S01]  /*4430*/  UVIRTCOUNT.DEALLOC.SMPOOL 0x80 ;  /* 0x000000800000784c */ /* 0x000fe20000000000 */
[----:B---3--:R-:W-:-:S05]  /*4440*/  ULEA UR7, UR7, UR4, 0x18 ;  /* 0x0000000407077291 */ /* 0x008fca000f8ec0ff */
[----:B------:R-:W-:-:S04]  /*4450*/  ULEA UR4, UR5, UR49, 0x3 ;  /* 0x0000003105047291 */ /* 0x000fc8000f8e18ff */
[----:B------:R1:W-:Y:S05]  /*4460*/  @P0 STS.U8 [UR7+0x1c], R0 ;  /* 0x00001c00ff000988 */ /* 0x0003ea0008000007 */
[----:B------:R-:W3:Y:S02]  /*4470*/  SYNCS.PHASECHK.TRANS64.TRYWAIT P0, [UR4], R2 ;  /* 0x00000002ff0075a7 */ /* 0x000ee40008001104 */
[----:B-1-3--:R-:W-:Y:S05]  /*4480*/  @!P0 BRA `(.L_x_69) ;  /* 0x0000005800948947 */ /* 0x00afea0003800000 */
.L_x_154:
[----:B------:R-:W-:-:S13]  /*4490*/  R2UR UR4, R19 ;  /* 0x00000000130472ca */ /* 0x000fda00000e0000 */
[----:B------:R-:W-:-:S04]  /*44a0*/  UIADD3 UR4, UPT, UPT, UR4, 0x1, URZ ;  /* 0x0000000104047890 */ /* 0x000fc8000fffe0ff */
[----:B------:R-:W-:-:S04]  /*44b0*/  UISETP.NE.AND UP0, UPT, UR4, 0x2, UPT ;  /* 0x000000020400788c */ /* 0x000fc8000bf05270 */
[----:B------:R-:W-:Y:S02]  /*44c0*/  USEL UR5, URZ, 0x1, UP0 ;  /* 0x00000001ff057887 */ /* 0x000fe40008000000 */
[----:B------:R-:W-:-:S04]  /*44d0*/  USEL UR4, UR4, URZ, UP0 ;  /* 0x000000ff04047287 */ /* 0x000fc80008000000 */
[----:B------:R-:W-:Y:S01]  /*44e0*/  ULEA UR4, UR4, UR49, 0x3 ;  /* 0x0000003104047291 */ /* 0x000fe2000f8e18ff */
[----:B-1----:R-:W-:-:S04]  /*44f0*/  LOP3.LUT R2, R11, UR5, RZ, 0x3c, !PT ;  /* 0x000000050b027c12 */ /* 0x002fc8000f8e3cff */
[----:B------:R-:W-:-:S04]  /*4500*/  SHF.L.U32 R2, R2, 0x1f, RZ ;  /* 0x0000001f02027819 */ /* 0x000fc800000006ff */
[----:B------:R-:W1:Y:S02]  /*4510*/  SYNCS.PHASECHK.TRANS64.TRYWAIT P0, [UR4], R2 ;  /* 0x00000002ff0075a7 */ /* 0x000e640008001104 */
[----:B-1----:R-:W-:Y:S05]  /*4520*/  @!P0 BRA `(.L_x_70) ;  /* 0x0000005800848947 */ /* 0x002fea0003800000 */
.L_x_156:
[----:B------:R-:W-:Y:S01]  /*4530*/  NOP ;  /* 0x0000000000007918 */ /* 0x000fe20000000000 */
[----:B-1----:R-:W1:Y:S01]  /*4540*/  LDS R0, [UR7+0x14] ;  /* 0x00001407ff007984 */ /* 0x002e620008000800 */
[----:B------:R-:W-:Y:S01]  /*4550*/  ULOP3.LUT UR4, UR45, 0xffff, URZ, 0xc0, !UPT ;  /* 0x0000ffff2d047892 */ /* 0x000fe2000f8ec0ff */
[----:B------:R-:W-:Y:S01]  /*4560*/  UMOV UR5, 0xffff ;  /* 0x0000ffff00057882 */ /* 0x000fe20000000000 */
[----:B------:R-:W-:Y:S02]  /*4570*/  UMOV UR6, 0x1 ;  /* 0x0000000100067882 */ /* 0x000fe40000000000 */
[----:B------:R-:W-:-:S04]  /*4580*/  USHF.R.U32.HI UR4, URZ, 0x5, UR4 ;  /* 0x00000005ff047899 */ /* 0x000fc80008011604 */
[----:B------:R-:W-:Y:S02]  /*4590*/  USHF.L.U32 UR5, UR5, UR4, URZ ;  /* 0x0000000405057299 */ /* 0x000fe400080006ff */
[----:B------:R-:W-:-:S04]  /*45a0*/  USHF.L.U32 UR4, UR6, UR4, URZ ;  /* 0x0000000406047299 */ /* 0x000fc800080006ff */
[----:B-1----:R-:W-:-:S04]  /*45b0*/  LOP3.LUT R0, R0, UR5, RZ, 0xc0, !PT ;  /* 0x0000000500007c12 */ /* 0x002fc8000f8ec0ff */
[----:B------:R-:W-:-:S13]  /*45c0*/  ISETP.NE.AND P0, PT, R0, UR5, PT ;  /* 0x0000000500007c0c */ /* 0x000fda000bf05270 */
[----:B------:R-:W-:Y:S05]  /*45d0*/  @P0 BRA `(.L_x_71) ;  /* 0x0000000000580947 */ /* 0x000fea0003800000 */
[----:B------:R-:W1:Y:S02]  /*45e0*/  LDS R0, [UR7+0x18] ;  /* 0x00001807ff007984 */ /* 0x000e640008000800 */
[----:B-1----:R-:W-:-:S04]  /*45f0*/  LOP3.LUT R0, R0, UR4, RZ, 0xc0, !PT ;  /* 0x0000000400007c12 */ /* 0x002fc8000f8ec0ff */
[----:B------:R-:W-:-:S13]  /*4600*/  ISETP.NE.AND P0, PT, R0, UR4, PT ;  /* 0x0000000400007c0c */ /* 0x000fda000bf05270 */
[----:B------:R-:W-:Y:S05]  /*4610*/  @P0 BRA `(.L_x_72) ;  /* 0x00000000003c0947 */ /* 0x000fea0003800000 */
[----:B------:R-:W1:Y:S01]  /*4620*/  S2R R2, SR_LANEID ;  /* 0x0000000000027919 */ /* 0x000e620000000000 */
[----:B------:R-:W-:-:S06]  /*4630*/  ULOP3.LUT UR5, URZ, UR5, URZ, 0x33, !UPT ;  /* 0x00000005ff057292 */ /* 0x000fcc000f8e33ff */
[----:B------:R-:W-:-:S04]  /*4640*/  IMAD.U32 R0, RZ, RZ, UR5 ;  /* 0x00000005ff007e24 */ /* 0x000fc8000f8e00ff */
[----:B------:R3:W2:Y:S02]  /*4650*/  REDUX UR8, R0 ;  /* 0x00000000000873c4 */ /* 0x0006a40000000000 */
[----:B------:R1:W-:Y:S01]  /*4660*/  UTCATOMSWS.AND URZ, UR5 ;  /* 0x0000000500ff79e3 */ /* 0x0003e20008000000 */
[----:B---3--:R-:W-:Y:S01]  /*4670*/  LOP3.LUT R0, RZ, UR4, RZ, 0x33, !PT ;  /* 0x00000004ff007c12 */ /* 0x008fe2000f8e33ff */
[----:B------:R-:W-:Y:S02]  /*4680*/  VOTEU.ANY UR4, UPT, PT ;  /* 0x0000000000047886 */ /* 0x000fe400038e0100 */
[----:B------:R-:W-:Y:S02]  /*4690*/  UFLO.U32 UR4, UR4 ;  /* 0x00000004000472bd */ /* 0x000fe400080e0000 */
[----:B------:R-:W3:Y:S04]  /*46a0*/  REDUX UR6, R0 ;  /* 0x00000000000673c4 */ /* 0x000ee80000000000 */
[----:B-1----:R-:W-:-:S02]  /*46b0*/  ISETP.EQ.U32.AND P0, PT, R2, UR4, PT ;  /* 0x0000000402007c0c */ /* 0x002fc4000bf02070 */
[----:B--2---:R-:W-:-:S11]  /*46c0*/  MOV R2, UR8 ;  /* 0x0000000800027c02 */ /* 0x004fd60008000f00 */
[----:B------:R1:W-:Y:S01]  /*46d0*/  @P0 ATOMS.AND RZ, [UR7+0x14], R2 ;  /* 0x00001402ffff098c */ /* 0x0003e2000a800007 */
[----:B---3--:R-:W-:-:S05]  /*46e0*/  IMAD.U32 R0, RZ, RZ, UR6 ;  /* 0x00000006ff007e24 */ /* 0x008fca000f8e00ff */
[----:B------:R1:W-:Y:S01]  /*46f0*/  @P0 ATOMS.AND RZ, [UR7+0x18], R0 ;  /* 0x00001800ffff098c */ /* 0x0003e2000a800007 */
[----:B------:R-:W-:Y:S05]  /*4700*/  BRA `(.L_x_73) ;  /* 0x0000000000147947 */ /* 0x000fea0003800000 */
.L_x_72:
[----:B------:R-:W-:Y:S02]  /*4710*/  MOV R2, 0x4730 ;  /* 0x0000473000027802 */ /* 0x000fe40000000f00 */
[----:B--2-45:R-:W-:Y:S05]  /*4720*/  CALL.REL.NOINC `($__internal_0_$__cuda_sm10x_tcgen05_guardrail_trap_col_being_dealloced_not_returned_by_alloc) ;  /* 0x0000005c006c7944 */ /* 0x034fea0003c00000 */
[----:B------:R-:W-:Y:S05]  /*4730*/  BRA `(.L_x_73) ;  /* 0x0000000000087947 */ /* 0x000fea0003800000 */
.L_x_71:
[----:B------:R-:W-:Y:S02]  /*4740*/  MOV R2, 0x4760 ;  /* 0x0000476000027802 */ /* 0x000fe40000000f00 */
[----:B--2-45:R-:W-:Y:S05]  /*4750*/  CALL.REL.NOINC `($__internal_2_$__cuda_sm10x_tcgen05_guardrail_trap_unallocated_columns_being_dealloced) ;  /* 0x0000005c00787944 */ /* 0x034fea0003c00000 */
.L_x_73:
[----:B------:R-:W-:Y:S01]  /*4760*/  NOP ;  /* 0x0000000000007918 */ /* 0x000fe20000000000 */
[----:B------:R-:W-:Y:S05]  /*4770*/  EXIT ;  /* 0x000000000000794d */ /* 0x000fea0003800000 */
.L_x_57:
[----:B------:R-:W-:-:S09]  /*4780*/  UISETP.NE.OR UP5, UPT, UR21, 0x3, !UP5 ;  /* 0x000000031500788c */ /* 0x000fd2000efa5670 */
[----:B------:R-:W-:Y:S05]  /*4790*/  BRA.U UP5, `(.L_x_74) ;  /* 0x0000000d05fc7547 */ /* 0x000fea000b800000 */
[----:B------:R-:W1:Y:S01]  /*47a0*/  LDC R0, c[0x0][0xf30] ;  /* 0x0003cc00ff007b82 */ /* 0x000e620000000800 */
[----:B------:R-:W-:Y:S01]  /*47b0*/  UMOV UR4, 0x400 ;  /* 0x0000040000047882 */ /* 0x000fe20000000000 */
[----:B------:R-:W-:Y:S01]  /*47c0*/  IMAD.MOV.U32 R32, RZ, RZ, 0x1 ;  /* 0x00000001ff207424 */ /* 0x000fe200078e00ff */
[----:B------:R-:W-:Y:S01]  /*47d0*/  ULEA UR4, UR59, UR4, 0x18 ;  /* 0x000000043b047291 */ /* 0x000fe2000f8ec0ff */
[----:B------:R-:W-:Y:S01]  /*47e0*/  CS2R R30, SRZ ;  /* 0x00000000001e7805 */ /* 0x000fe2000001ff00 */
[----:B------:R-:W-:Y:S01]  /*47f0*/  IMAD.MOV.U32 R27, RZ, RZ, 0x2000 ;  /* 0x00002000ff1b7424 */ /* 0x000fe200078e00ff */
[----:B------:R-:W-:Y:S02]  /*4800*/  UPLOP3.LUT UP0, UPT, UPT, UPT, UPT, 0x40, 0x4 ;  /* 0x000000000004789c */ /* 0x000fe40003f0e870 */
[----:B------:R-:W3:Y:S01]  /*4810*/  LDC R26, c[0x0][0x370] ;  /* 0x0000dc00ff1a7b82 */ /* 0x000ee20000000800 */
[----:B------:R-:W-:Y:S02]  /*4820*/  UIADD3 UR13, UPT, UPT, UR4, 0x38, URZ ;  /* 0x00000038040d7890 */ /* 0x000fe4000fffe0ff */
[----:B------:R-:W-:-:S02]  /*4830*/  UIADD3 UR33, UPT, UPT, UR4, 0x20, URZ ;  /* 0x0000002004217890 */ /* 0x000fc4000fffe0ff */
[----:B------:R-:W-:Y:S02]  /*4840*/  UIADD3 UR25, UPT, UPT, UR4, 0x28, URZ ;  /* 0x0000002804197890 */ /* 0x000fe4000fffe0ff */
[----:B------:R-:W-:Y:S01]  /*4850*/  UIADD3 UR17, UPT, UPT, UR4, 0x30, URZ ;  /* 0x0000003004117890 */ /* 0x000fe2000fffe0ff */
[----:B------:R-:W4:Y:S01]  /*4860*/  LDC R3, c[0x0][0xf0c] ;  /* 0x0003c300ff037b82 */ /* 0x000f220000000800 */
[----:B------:R-:W-:-:S07]  /*4870*/  UPRMT UR13, UR59, 0x654, UR13 ;  /* 0x000006543b0d7896 */ /* 0x000fce000800000d */
[----:B------:R-:W2:Y:S01]  /*4880*/  LDC R24, c[0x0][0xf20] ;  /* 0x0003c800ff187b82 */ /* 0x000ea20000000800 */
[----:B-1----:R-:W-:-:S07]  /*4890*/  ISETP.NE.AND P1, PT, R0, 0x1, PT ;  /* 0x000000010000780c */ /* 0x002fce0003f25270 */
[----:B------:R-:W1:Y:S08]  /*48a0*/  LDC.64 R34, c[0x0][0x348] ;  /* 0x0000d200ff227b82 */ /* 0x000e700000000a00 */
[----:B------:R-:W1:Y:S08]  /*48b0*/  LDC.64 R14, c[0x0][0xc88] ;  /* 0x00032200ff0e7b82 */ /* 0x000e700000000a00 */
[----:B------:R-:W1:Y:S08]  /*48c0*/  LDC.64 R18, c[0x0][0xf10] ;  /* 0x0003c400ff127b82 */ /* 0x000e700000000a00 */
[----:B------:R-:W1:Y:S08]  /*48d0*/  LDC.64 R6, c[0x0][0xf18] ;  /* 0x0003c600ff067b82 */ /* 0x000e700000000a00 */
[----:B------:R-:W1:Y:S08]  /*48e0*/  LDC.64 R4, c[0x0][0xf28] ;  /* 0x0003ca00ff047b82 */ /* 0x000e700000000a00 */
[----:B------:R-:W1:Y:S08]  /*48f0*/  LDC.64 R16, c[0x0][0xc90] ;  /* 0x00032400ff107b82 */ /* 0x000e700000000a00 */
[----:B--234-:R-:W1:Y:S02]  /*4900*/  LDC R25, c[0x0][0x374] ;  /* 0x0000dd00ff197b82 */ /* 0x01ce640000000800 */
.L_x_85:
[C---:B------:R-:W-:Y:S02]  /*4910*/  LEA R0, R31.reuse, UR4, 0x3 ;  /* 0x000000041f007c11 */ /* 0x040fe4000f8e18ff */
[----:B------:R-:W-:Y:S02]  /*4920*/  SHF.L.U32 R2, R30, 0x1f, RZ ;  /* 0x0000001f1e027819 */ /* 0x000fe400000006ff */
[----:B------:R-:W-:Y:S02]  /*4930*/  LEA R20, R31, UR4, 0x4 ;  /* 0x000000041f147c11 */ /* 0x000fe4000f8e20ff */
[----:B--2---:R-:W2:Y:S02]  /*4940*/  SYNCS.PHASECHK.TRANS64.TRYWAIT P0, [R0+URZ+0x70], R2 ;  /* 0x00007002000075a7 */ /* 0x004ea400080011ff */
[----:B--2---:R-:W-:Y:S05]  /*4950*/  @!P0 BRA `(.L_x_75) ;  /* 0x0000005400908947 */ /* 0x004fea0003800000 */
.L_x_157:
[----:B------:R-:W-:Y:S01]  /*4960*/  ISETP.GE.AND P0, PT, R40, 0x1, PT ;  /* 0x000000012800780c */ /* 0x000fe20003f06270 */
[----:B------:R-:W3:Y:S01]  /*4970*/  LDS.128 R20, [R20+0xe0] ;  /* 0x0000e00014147984 */ /* 0x000ee20000000c00 */
[----:B-1----:R-:W-:Y:S01]  /*4980*/  ISETP.NE.U32.AND P5, PT, R16, RZ, PT ;  /* 0x000000ff1000720c */ /* 0x002fe20003fa5070 */
[----:B--2---:R-:W-:Y:S01]  /*4990*/  VIADD R0, R0, 0x80 ;  /* 0x0000008000007836 */ /* 0x004fe20000000000 */
[----:B------:R-:W-:Y:S01]  /*49a0*/  ISETP.NE.U32.AND P4, PT, R16, RZ, PT ;  /* 0x000000ff1000720c */ /* 0x000fe20003f85070 */
[----:B------:R-:W-:Y:S01]  /*49b0*/  USHF.L.U32 UR35, UR20, 0x7, URZ ;  /* 0x0000000714237899 */ /* 0x000fe200080006ff */
[C---:B------:R-:W-:Y:S01]  /*49c0*/  ISETP.NE.AND.EX P5, PT, R17.reuse, RZ, PT, P5 ;  /* 0x000000ff1100720c */ /* 0x040fe20003fa5350 */
[----:B------:R-:W-:Y:S01]  /*49d0*/  USHF.L.U32 UR34, UR12, 0x7, URZ ;  /* 0x000000070c227899 */ /* 0x000fe200080006ff */
[----:B------:R-:W-:Y:S01]  /*49e0*/  PRMT R0, RZ, 0x654, R0 ;  /* 0x00000654ff007816 */ /* 0x000fe20000000000 */
[----:B------:R-:W-:Y:S01]  /*49f0*/  @!PT LDS RZ, [RZ] ;  /* 0x00000000fffff984 */ /* 0x000fe20000000800 */
[----:B------:R-:W-:Y:S01]  /*4a00*/  @!PT LDS RZ, [RZ] ;  /* 0x00000000fffff984 */ /* 0x000fe20000000800 */
[----:B------:R-:W-:Y:S01]  /*4a10*/  @!PT LDS RZ, [RZ] ;  /* 0x00000000fffff984 */ /* 0x000fe20000000800 */
[----:B------:R-:W-:Y:S01]  /*4a20*/  @!PT LDS RZ, [RZ] ;  /* 0x00000000fffff984 */ /* 0x000fe20000000800 */
[----:B------:R1:W-:Y:S06]  /*4a30*/  MEMBAR.ALL.CTA ;  /* 0x0000000000007992 */ /* 0x0003ec0000008000 */
[----:B-1----:R-:W1:Y:S01]  /*4a40*/  FENCE.VIEW.ASYNC.S ;  /* 0x00000000000073c6 */ /* 0x002e620000000000 */
[----:B------:R-:W-:Y:S02]  /*4a50*/  ISETP.NE.AND.EX P4, PT, R17, RZ, PT, P4 ;  /* 0x000000ff1100720c */ /* 0x000fe40003f85340 */
[----:B------:R-:W-:Y:S01]  /*4a60*/  SHF.L.U32 R28, R32, 0x1f, RZ ;  /* 0x0000001f201c7819 */ /* 0x000fe200000006ff */
[----:B-1----:R1:W-:Y:S01]  /*4a70*/  SYNCS.ARRIVE.TRANS64.RED.A1T0 RZ, [R0+URZ], RZ ;  /* 0x000000ff00ff79a7 */ /* 0x0023e200081004ff */
[----:B---3--:R-:W-:Y:S11]  /*4a80*/  LOP3.LUT P3, RZ, R22, 0x1, RZ, 0xc0, !PT ;  /* 0x0000000116ff7812 */ /* 0x008ff6000786c0ff */
[----:B------:R-:W-:Y:S02]  /*4a90*/  @!UPT UIADD3 URZ, UPT, UPT, URZ, URZ, URZ ;  /* 0x000000fffffff290 */ /* 0x000fe4000fffe0ff */
[----:B------:R-:W-:Y:S02]  /*4aa0*/  @P3 MOV R11, R20 ;  /* 0x00000014000b3202 */ /* 0x000fe40000000f00 */
[----:B------:R-:W-:Y:S01]  /*4ab0*/  @P3 LOP3.LUT R10, R21, 0xffff, RZ, 0xc0, !PT ;  /* 0x0000ffff150a3812 */ /* 0x000fe200078ec0ff */
[----:B-1----:R-:W-:Y:S06]  /*4ac0*/  @!P0 BRA `(.L_x_76) ;  /* 0x0000000000a48947 */ /* 0x002fec0003800000 */
[-C--:B------:R-:W-:Y:S01]  /*4ad0*/  IMAD.HI.U32 R0, R25, R7.reuse, RZ ;  /* 0x0000000719007227 */ /* 0x080fe200078e00ff */
[----:B------:R-:W-:Y:S02]  /*4ae0*/  ISETP.NE.AND P0, PT, R6, 0x1, PT ;  /* 0x000000010600780c */ /* 0x000fe40003f05270 */
[----:B------:R-:W-:Y:S01]  /*4af0*/  ISETP.NE.AND P2, PT, R40, 0x1, PT ;  /* 0x000000012800780c */ /* 0x000fe20003f45270 */
[----:B------:R-:W-:Y:S01]  /*4b00*/  IMAD.HI.U32 R9, R26, R18, RZ ;  /* 0x000000121a097227 */ /* 0x000fe200078e00ff */
[----:B------:R-:W-:Y:S02]  /*4b10*/  SHF.R.U32.HI R0, RZ, R24, R0 ;  /* 0x00000018ff007219 */ /* 0x000fe40000011600 */
[----:B------:R-:W-:Y:S01]  /*4b20*/  ISETP.NE.AND P6, PT, R3, 0x1, PT ;  /* 0x000000010300780c */ /* 0x000fe20003fc5270 */
[----:B------:R-:W-:Y:S01]  /*4b30*/  IMAD.HI.U32 R13, R10, R7, RZ ;  /* 0x000000070a0d7227 */ /* 0x000fe200078e00ff */
[----:B------:R-:W-:Y:S02]  /*4b40*/  SHF.R.U32.HI R9, RZ, R19, R9 ;  /* 0x00000013ff097219 */ /* 0x000fe40000011609 */
[----:B------:R-:W-:Y:S01]  /*4b50*/  SEL R0, R25, R0, !P0 ;  /* 0x0000000019007207 */ /* 0x000fe20004000000 */
[----:B------:R-:W-:Y:S01]  /*4b60*/  IMAD.HI.U32 R12, R11, R18, RZ ;  /* 0x000000120b0c7227 */ /* 0x000fe200078e00ff */
[----:B------:R-:W-:Y:S03]  /*4b70*/  SEL R9, R26, R9, !P6 ;  /* 0x000000091a097207 */ /* 0x000fe60007000000 */
[-C--:B------:R-:W-:Y:S01]  /*4b80*/  IMAD.HI.U32 R8, R0, R4.reuse, RZ ;  /* 0x0000000400087227 */ /* 0x080fe200078e00ff */
[----:B------:R-:W-:Y:S03]  /*4b90*/  SHF.R.U32.HI R12, RZ, R19, R12 ;  /* 0x00000013ff0c7219 */ /* 0x000fe6000001160c */
[----:B------:R-:W-:Y:S01]  /*4ba0*/  IMAD.HI.U32 R2, R9, R4, RZ ;  /* 0x0000000409027227 */ /* 0x000fe200078e00ff */
[-C--:B------:R-:W-:Y:S02]  /*4bb0*/  @P2 SHF.R.U32.HI R0, RZ, R5.reuse, R8 ;  /* 0x00000005ff002219 */ /* 0x080fe40000011608 */
[----:B------:R-:W-:Y:S02]  /*4bc0*/  SHF.R.U32.HI R8, RZ, R24, R13 ;  /* 0x00000018ff087219 */ /* 0x000fe4000001160d */
[----:B------:R-:W-:Y:S01]  /*4bd0*/  @P2 SHF.R.U32.HI R9, RZ, R5, R2 ;  /* 0x00000005ff092219 */ /* 0x000fe20000011602 */
[----:B------:R-:W-:Y:S01]  /*4be0*/  IMAD R0, R40, R0, RZ ;  /* 0x0000000028007224 */ /* 0x000fe200078e02ff */
[----:B------:R-:W-:Y:S02]  /*4bf0*/  SEL R8, R10, R8, !P0 ;  /* 0x000000080a087207 */ /* 0x000fe40004000000 */
[----:B------:R-:W-:Y:S01]  /*4c00*/  SEL R2, R11, R12, !P6 ;  /* 0x0000000c0b027207 */ /* 0x000fe20007000000 */
[----:B------:R-:W-:Y:S01]  /*4c10*/  IMAD R12, R40, R9, RZ ;  /* 0x00000009280c7224 */ /* 0x000fe200078e02ff */
[C---:B------:R-:W-:Y:S01]  /*4c20*/  ISETP.GE.AND P0, PT, R8.reuse, R0, PT ;  /* 0x000000000800720c */ /* 0x040fe20003f06270 */
[----:B------:R-:W-:Y:S03]  /*4c30*/  IMAD.HI.U32 R0, R8, R4, RZ ;  /* 0x0000000408007227 */ /* 0x000fe600078e00ff */
[----:B------:R-:W-:Y:S02]  /*4c40*/  ISETP.GE.OR P0, PT, R2, R12, P0 ;  /* 0x0000000c0200720c */ /* 0x000fe40000706670 */
[-C--:B------:R-:W-:Y:S04]  /*4c50*/  SHF.R.U32.HI R0, RZ, R5.reuse, R0 ;  /* 0x00000005ff007219 */ /* 0x080fe80000011600 */
[----:B------:R-:W-:Y:S05]  /*4c60*/  SEL R13, R8, R0, !P2 ;  /* 0x00000000080d7207 */ /* 0x000fea0005000000 */
[----:B------:R-:W-:Y:S02]  /*4c70*/  IMAD.MOV R12, RZ, RZ, -R13 ;  /* 0x000000ffff0c7224 */ /* 0x000fe400078e0a0d */
[----:B------:R-:W-:Y:S04]  /*4c80*/  @!P0 IMAD.HI.U32 R0, R2, R4, RZ ;  /* 0x0000000402008227 */ /* 0x000fe800078e00ff */
[----:B------:R-:W-:Y:S01]  /*4c90*/  IMAD R12, R40, R12, R8 ;  /* 0x0000000c280c7224 */ /* 0x000fe200078e0208 */
[----:B------:R-:W-:Y:S04]  /*4ca0*/  @!P0 SHF.R.U32.HI R0, RZ, R5, R0 ;  /* 0x00000005ff008219 */ /* 0x000fe80000011600 */
[----:B------:R-:W-:Y:S04]  /*4cb0*/  @!P0 SEL R0, R2, R0, !P2 ;  /* 0x0000000002008207 */ /* 0x000fe80005000000 */
[----:B------:R-:W-:Y:S01]  /*4cc0*/  @!P0 IADD3 R13, PT, PT, R13, -R0, RZ ;  /* 0x800000000d0d8210 */ /* 0x000fe20007ffe0ff */
[----:B------:R-:W-:Y:S01]  /*4cd0*/  @!P0 IMAD R0, R9, R12, R0 ;  /* 0x0000000c09008224 */ /* 0x000fe200078e0200 */
[----:B------:R-:W-:Y:S01]  /*4ce0*/  IADD3 R9, PT, PT, -R8, RZ, RZ ;  /* 0x000000ff08097210 */ /* 0x000fe20007ffe1ff */
[--C-:B------:R-:W-:Y:S02]  /*4cf0*/  IMAD.MOV R12, RZ, RZ, -R2.reuse ;  /* 0x000000ffff0c7224 */ /* 0x100fe400078e0a02 */
[----:B------:R-:W-:Y:S02]  /*4d00*/  @!P0 IMAD R8, R13, R40, R2 ;  /* 0x000000280d088224 */ /* 0x000fe400078e0202 */
[----:B------:R-:W-:Y:S02]  /*4d10*/  @!P0 IMAD.MOV.U32 R2, RZ, RZ, R0 ;  /* 0x000000ffff028224 */ /* 0x000fe400078e0000 */
[----:B------:R-:W-:Y:S02]  /*4d20*/  IMAD R11, R3, R12, R11 ;  /* 0x0000000c030b7224 */ /* 0x000fe400078e020b */
[----:B------:R-:W-:Y:S02]  /*4d30*/  IMAD R10, R6, R9, R10 ;  /* 0x00000009060a7224 */ /* 0x000fe400078e020a */
[----:B------:R-:W-:Y:S02]  /*4d40*/  IMAD R11, R2, R3, R11 ;  /* 0x00000003020b7224 */ /* 0x000fe400078e020b */
[----:B------:R-:W-:Y:S02]  /*4d50*/  IMAD R10, R8, R6, R10 ;  /* 0x00000006080a7224 */ /* 0x000fe400078e020a */
.L_x_76:
[----:B------:R-:W-:Y:S05]  /*4d60*/  BRA.U UP0, `(.L_x_77) ;  /* 0x0000000100107547 */ /* 0x000fea000b800000 */
[----:B------:R-:W-:Y:S04]  /*4d70*/  MOV R2, UR56 ;  /* 0x0000003800027c02 */ /* 0x000fe80008000f00 */
[----:B------:R-:W-:Y:S04]  /*4d80*/  SHF.L.U32 R2, R2, 0x1f, RZ ;  /* 0x0000001f02027819 */ /* 0x000fe800000006ff */
[----:B------:R-:W1:Y:S02]  /*4d90*/  SYNCS.PHASECHK.TRANS64.TRYWAIT P0, [UR4+0x68], R2 ;  /* 0x00006802ff0075a7 */ /* 0x000e640008001104 */
[----:B-1----:R-:W-:Y:S05]  /*4da0*/  @!P0 BRA `(.L_x_78) ;  /* 0x0000005000908947 */ /* 0x002fea0003800000 */
.L_x_77:
[----:B------:R-:W-:Y:S05]  /*4db0*/  @!P5 BRA `(.L_x_79) ;  /* 0x00000000002cd947 */ /* 0x000fea0003800000 */
[----:B------:R-:W-:Y:S01]  /*4dc0*/  ISETP.NE.U32.AND P0, PT, R14, RZ, PT ;  /* 0x000000ff0e00720c */ /* 0x000fe20003f05070 */
[----:B------:R-:W-:Y:S03]  /*4dd0*/  IMAD.MOV.U32 R88, RZ, RZ, 0x1 ;  /* 0x00000001ff587424 */ /* 0x000fe600078e00ff */
[----:B------:R-:W-:Y:S11]  /*4de0*/  ISETP.NE.AND.EX P0, PT, R15, RZ, PT, P0 ;  /* 0x000000ff0f00720c */ /* 0x000ff60003f05300 */
[----:B------:R-:W-:Y:S02]  /*4df0*/  @!UPT UIADD3 URZ, UPT, UPT, URZ, URZ, URZ ;  /* 0x000000fffffff290 */ /* 0x000fe4000fffe0ff */
[----:B------:R-:W2:Y:S01]  /*4e00*/  @P0 LDC.64 R8, c[0x0][0xc88] ;  /* 0x00032200ff080b82 */ /* 0x000ea20000000a00 */
[----:B-1----:R-:W-:Y:S04]  /*4e10*/  @P0 IMAD R0, R16, UR52, RZ ;  /* 0x0000003410000c24 */ /* 0x002fe8000f8e02ff */
[----:B--2---:R-:W-:Y:S04]  /*4e20*/  @P0 IMAD.WIDE R8, R0, 0x4, R8 ;  /* 0x0000000400080825 */ /* 0x004fe800078e0208 */
[----:B------:R-:W-:Y:S01]  /*4e30*/  HFMA2 R0, -RZ, RZ, 0, 5.9604644775390625e-08 ;  /* 0x00000001ff007431 */ /* 0x000fe200000001ff */
[----:B-----5:R2:W5:Y:S04]  /*4e40*/  @P0 LDG.E R49, desc[UR54][R8.64] ;  /* 0x0000003608310981 */ /* 0x020568000c1e1900 */
[----:B------:R-:W-:Y:S01]  /*4e50*/  @!P0 PRMT R88, R0, 0x7610, R88 ;  /* 0x0000761000588816 */ /* 0x000fe20000000058 */
[----:B--2---:R-:W3:Y:S06]  /*4e60*/  @!P0 LDC R49, c[0x0][0xc80] ;  /* 0x00032000ff318b82 */ /* 0x004eec0000000800 */
.L_x_79:
[----:B---3-5:R-:W-:Y:S01]  /*4e70*/  @!P4 FSETP.EQ.AND P0, PT, R49, RZ, PT ;  /* 0x000000ff3100c20b */ /* 0x028fe20003f02000 */
[----:B------:R-:W-:Y:S01]  /*4e80*/  @!UPT UIADD3 URZ, UPT, UPT, URZ, URZ, URZ ;  /* 0x000000fffffff290 */ /* 0x000fe2000fffe0ff */
[----:B------:R-:W-:Y:S11]  /*4e90*/  @!P4 BRA `(.L_x_80) ;  /* 0x000000000018c947 */ /* 0x000ff60003800000 */
[----:B------:R-:W-:Y:S02]  /*4ea0*/  LOP3.LUT P2, RZ, R88, 0xff, RZ, 0xc0, !PT ;  /* 0x000000ff58ff7812 */ /* 0x000fe4000784c0ff */
[----:B------:R-:W-:Y:S04]  /*4eb0*/  ISETP.NE.U32.AND P0, PT, R14, RZ, PT ;  /* 0x000000ff0e00720c */ /* 0x000fe80003f05070 */
[----:B------:R-:W-:Y:S04]  /*4ec0*/  ISETP.NE.AND.EX P0, PT, R15, RZ, PT, P0 ;  /* 0x000000ff0f00720c */ /* 0x000fe80003f05300 */
[----:B------:R-:W-:Y:S03]  /*4ed0*/  PLOP3.LUT P0, PT, P0, PT, PT, 0x8, 0x80 ;  /* 0x000000000080781c */ /* 0x000fe6000070e170 */
[----:B------:R-:W-:Y:S11]  /*4ee0*/  @P2 FSETP.EQ.AND P0, PT, R49, RZ, PT ;  /* 0x000000ff3100220b */ /* 0x000ff60003f02000 */
[----:B------:R-:W-:Y:S02]  /*4ef0*/  @!UPT UIADD3 URZ, UPT, UPT, URZ, URZ, URZ ;  /* 0x000000fffffff290 */ /* 0x000fe4000fffe0ff */
.L_x_80:
[----:B------:R-:W2:Y:S01]  /*4f00*/  SYNCS.PHASECHK.TRANS64.TRYWAIT P2, [UR4+0x40], R28 ;  /* 0x0000401cff0075a7 */ /* 0x000ea20008041104 */
[----:B------:R-:W-:Y:S04]  /*4f10*/  ELECT P4, URZ, PT ;  /* 0x0000000000ff782f */ /* 0x000fe80003880000 */
[----:B------:R-:W-:Y:S11]  /*4f20*/  PLOP3.LUT P4, PT, P0, P4, PT, 0xf2, 0x2f ;  /* 0x00000000002f781c */ /* 0x000ff60000789e72 */
[----:B------:R-:W-:Y:S02]  /*4f30*/  @!UPT UIADD3 URZ, UPT, UPT, URZ, URZ, URZ ;  /* 0x000000fffffff290 */ /* 0x000fe4000fffe0ff */
[----:B------:R-:W-:Y:S05]  /*4f40*/  @!P4 IADD3 R8, P0, PT, R34, 0x980, RZ ;  /* 0x000009802208c810 */ /* 0x000fea0007f1e0ff */
[----:B-1----:R-:W-:Y:S01]  /*4f50*/  @!P4 IMAD.X R2, RZ, RZ, R35, P0 ;  /* 0x000000ffff02c224 */ /* 0x002fe200000e0623 */
[----:B--2---:R-:W-:Y:S07]  /*4f60*/  @!P2 BRA `(.L_x_81) ;  /* 0x000000500038a947 */ /* 0x004fee0003800000 */
.L_x_160:
[----:B------:R-:W-:Y:S01]  /*4f70*/  @!P4 R2UR UR6, R8 ;  /* 0x000000000806c2ca */ /* 0x000fe200000e0000 */
[----:B------:R-:W-:Y:S01]  /*4f80*/  VOTEU.ALL UP0, P4 ;  /* 0x0000000000ff7886 */ /* 0x000fe20002000000 */
[----:B------:R-:W-:Y:S01]  /*4f90*/  @!P4 R2UR UR5, R2 ;  /* 0x000000000205c2ca */ /* 0x000fe200000e0000 */
[----:B-1----:R-:W-:Y:S01]  /*4fa0*/  @!P4 IMAD.MOV.U32 R0, RZ, RZ, 0x2000 ;  /* 0x00002000ff00c424 */ /* 0x002fe200078e00ff */
[----:B------:R-:W-:Y:S01]  /*4fb0*/  UMOV UR8, 0x0 ;  /* 0x0000000000087882 */ /* 0x000fe20000000000 */
[----:B------:R-:W-:Y:S01]  /*4fc0*/  UMOV UR9, 0x10000000 ;  /* 0x1000000000097882 */ /* 0x000fe20000000000 */
[----:B------:R-:W-:Y:S01]  /*4fd0*/  @!UP0 UIADD3 UR32, UPT, UPT, UR4, 0x200, URZ ;  /* 0x0000020004208890 */ /* 0x000fe2000fffe0ff */
[----:B------:R-:W-:Y:S01]  /*4fe0*/  VOTEU.ALL UP0, P4 ;  /* 0x0000000000ff7886 */ /* 0x000fe20002000000 */
[----:B------:R-:W-:Y:S05]  /*4ff0*/  UMOV UR36, UR52 ;  /* 0x0000003400247c82 */ /* 0x000fea0008000000 */
[----:B------:R-:W-:Y:S02]  /*5000*/  IMAD.U32 R8, RZ, RZ, UR6 ;  /* 0x00000006ff087e24 */ /* 0x000fe4000f8e00ff */
[----:B------:R-:W-:Y:S01]  /*5010*/  IMAD.U32 R9, RZ, RZ, UR5 ;  /* 0x00000005ff097e24 */ /* 0x000fe2000f8e00ff */
[----:B------:R-:W-:Y:S02]  /*5020*/  UPRMT UR5, UR59, 0x654, UR33 ;  /* 0x000006543b057896 */ /* 0x000fe40008000021 */
[----:B------:R-:W-:Y:S02]  /*5030*/  @!P4 R2UR UR6, R8 ;  /* 0x000000000806c2ca */ /* 0x000fe400000e0000 */
[----:B------:R-:W-:Y:S02]  /*5040*/  @!P4 R2UR UR7, R9 ;  /* 0x000000000907c2ca */ /* 0x000fe400000e0000 */
[----:B------:R-:W-:Y:S05]  /*5050*/  @!P4 IADD3 R8, P0, PT, R34, 0x980, RZ ;  /* 0x000009802208c810 */ /* 0x000fea0007f1e0ff */
[----:B------:R-:W-:Y:S06]  /*5060*/  @!P4 IMAD.X R2, RZ, RZ, R35, P0 ;  /* 0x000000ffff02c224 */ /* 0x000fec00000e0623 */
[----:B------:R1:W-:Y:S01]  /*5070*/  @!UP0 UTMALDG.3D [UR32], [UR6], desc[UR8] ;  /* 0x00000820060085b4 */ /* 0x0003e20008011000 */
[----:B------:R1:W-:Y:S01]  /*5080*/  @!P4 SYNCS.ARRIVE.TRANS64.RED.A0TR RZ, [UR4+0x20], R0 ;  /* 0x00002000ffffc9a7 */ /* 0x0003e20008300404 */
[----:B------:R-:W-:Y:S01]  /*5090*/  SYNCS.ARRIVE.TRANS64.RED.A1T0 RZ, [UR5], RZ ;  /* 0x000000ffffff79a7 */ /* 0x000fe20008100405 */
[----:B------:R-:W2:Y:S02]  /*50a0*/  SYNCS.PHASECHK.TRANS64.TRYWAIT P2, [UR4+0x48], R28 ;  /* 0x0000481cff0075a7 */ /* 0x000ea40008041104 */
[----:B-12---:R-:W-:Y:S05]  /*50b0*/  @!P2 BRA `(.L_x_82) ;  /* 0x0000004c00fca947 */ /* 0x006fea0003800000 */
.L_x_162:
[----:B------:R-:W-:Y:S01]  /*50c0*/  @!P4 R2UR UR6, R8 ;  /* 0x000000000806c2ca */ /* 0x000fe200000e0000 */
[----:B------:R-:W-:Y:S01]  /*50d0*/  VOTEU.ALL UP0, P4 ;  /* 0x0000000000ff7886 */ /* 0x000fe20002000000 */
[----:B------:R-:W-:Y:S01]  /*50e0*/  @!P4 R2UR UR5, R2 ;  /* 0x000000000205c2ca */ /* 0x000fe200000e0000 */
[----:B-1----:R-:W-:Y:S01]  /*50f0*/  @!P4 IMAD.MOV.U32 R0, RZ, RZ, 0x2000 ;  /* 0x00002000ff00c424 */ /* 0x002fe200078e00ff */
[----:B------:R-:W-:Y:S01]  /*5100*/  UMOV UR8, 0x0 ;  /* 0x0000000000087882 */ /* 0x000fe20000000000 */
[----:B------:R-:W-:Y:S01]  /*5110*/  UMOV UR9, 0x10000000 ;  /* 0x1000000000097882 */ /* 0x000fe20000000000 */
[----:B------:R-:W-:Y:S02]  /*5120*/  @!UP0 UIADD3 UR26, UPT, UPT, UR34, 0x20, URZ ;  /* 0x00000020221a8890 */ /* 0x000fe4000fffe0ff */
[----:B------:R-:W-:Y:S01]  /*5130*/  @!UP0 UIADD3 UR24, UPT, UPT, UR4, 0x2200, URZ ;  /* 0x0000220004188890 */ /* 0x000fe2000fffe0ff */
[----:B------:R-:W-:Y:S01]  /*5140*/  VOTEU.ALL UP0, P4 ;  /* 0x0000000000ff7886 */ /* 0x000fe20002000000 */
[----:B------:R-:W-:Y:S01]  /*5150*/  UMOV UR27, UR35 ;  /* 0x00000023001b7c82 */ /* 0x000fe20008000000 */
[----:B------:R-:W-:Y:S02]  /*5160*/  UMOV UR28, UR52 ;  /* 0x00000034001c7c82 */ /* 0x000fe40008000000 */
        /* <DEDUP_REMOVED lines=12> */
.L_x_164:
[----:B------:R-:W2:Y:S01]  /*5230*/  LDC.64 R12, c[0x0][0xf18] ;  /* 0x0003c600ff0c7b82 */ /* 0x000ea20000000a00 */
[----:B------:R-:W-:Y:S01]  /*5240*/  @!P4 R2UR UR5, R2 ;  /* 0x000000000205c2ca */ /* 0x000fe200000e0000 */
[----:B------:R-:W-:Y:S01]  /*5250*/  VOTEU.ALL UP0, P4 ;  /* 0x0000000000ff7886 */ /* 0x000fe20002000000 */
[----:B------:R-:W-:Y:S01]  /*5260*/  @!P4 R2UR UR6, R8 ;  /* 0x000000000806c2ca */ /* 0x000fe200000e0000 */
[----:B-1----:R-:W-:Y:S01]  /*5270*/  @!P4 IMAD.MOV.U32 R0, RZ, RZ, 0x2000 ;  /* 0x00002000ff00c424 */ /* 0x002fe200078e00ff */
[----:B------:R-:W-:Y:S03]  /*5280*/  UMOV UR8, 0x0 ;  /* 0x0000000000087882 */ /* 0x000fe60000000000 */
[----:B------:R-:W1:Y:S01]  /*5290*/  @!P1 LDC R2, c[0x0][0xf0c] ;  /* 0x0003c300ff029b82 */ /* 0x000e620000000800 */
[----:B------:R-:W-:Y:S01]  /*52a0*/  @!UP0 UIADD3 UR18, UPT, UPT, UR34, 0x40, URZ ;  /* 0x0000004022128890 */ /* 0x000fe2000fffe0ff */
[----:B------:R-:W-:Y:S01]  /*52b0*/  @P3 SHF.R.U32.HI R29, RZ, 0x10, R21 ;  /* 0x00000010ff1d3819 */ /* 0x000fe20000011615 */
[----:B------:R-:W-:Y:S01]  /*52c0*/  @!UP0 UIADD3 UR16, UPT, UPT, UR4, 0x4200, URZ ;  /* 0x0000420004108890 */ /* 0x000fe2000fffe0ff */
[----:B------:R-:W-:Y:S01]  /*52d0*/  VIADD R31, R31, 0x1 ;  /* 0x000000011f1f7836 */ /* 0x000fe20000000000 */
[----:B------:R-:W-:Y:S01]  /*52e0*/  VOTEU.ALL UP0, P4 ;  /* 0x0000000000ff7886 */ /* 0x000fe20002000000 */
[----:B------:R-:W-:Y:S01]  /*52f0*/  UMOV UR9, 0x10000000 ;  /* 0x1000000000097882 */ /* 0x000fe20000000000 */
[----:B------:R-:W-:Y:S01]  /*5300*/  UMOV UR19, UR35 ;  /* 0x0000002300137c82 */ /* 0x000fe20008000000 */
[----:B------:R-:W-:Y:S01]  /*5310*/  IMAD.U32 R9, RZ, RZ, UR5 ;  /* 0x00000005ff097e24 */ /* 0x000fe2000f8e00ff */
[----:B------:R-:W-:Y:S01]  /*5320*/  UMOV UR20, UR52 ;  /* 0x0000003400147c82 */ /* 0x000fe20008000000 */
[----:B------:R-:W-:Y:S01]  /*5330*/  IMAD.U32 R8, RZ, RZ, UR6 ;  /* 0x00000006ff087e24 */ /* 0x000fe2000f8e00ff */
[----:B------:R-:W-:Y:S02]  /*5340*/  UPRMT UR5, UR59, 0x654, UR17 ;  /* 0x000006543b057896 */ /* 0x000fe40008000011 */
[----:B------:R-:W-:Y:S02]  /*5350*/  @!P4 R2UR UR7, R9 ;  /* 0x000000000907c2ca */ /* 0x000fe400000e0000 */
[----:B------:R-:W-:Y:S02]  /*5360*/  @!P4 R2UR UR6, R8 ;  /* 0x000000000806c2ca */ /* 0x000fe400000e0000 */
[----:B------:R-:W3:Y:S11]  /*5370*/  LDC.64 R8, c[0x0][0xf10] ;  /* 0x0003c400ff087b82 */ /* 0x000ef60000000a00 */
[----:B------:R4:W-:Y:S01]  /*5380*/  @!UP0 UTMALDG.3D [UR16], [UR6], desc[UR8] ;  /* 0x00000810060085b4 */ /* 0x0009e20008011000 */
[----:B------:R5:W-:Y:S01]  /*5390*/  @!P4 SYNCS.ARRIVE.TRANS64.RED.A0TR RZ, [UR4+0x30], R0 ;  /* 0x00003000ffffc9a7 */ /* 0x000be20008300404 */
[C---:B---3--:R-:W-:Y:S01]  /*53a0*/  @!P1 IMAD.HI.U32 R8, R11.reuse, R8, RZ ;  /* 0x000000080b089227 */ /* 0x048fe200078e00ff */
[----:B--2---:R-:W-:Y:S02]  /*53b0*/  @!P1 ISETP.NE.AND P0, PT, R12, 0x1, PT ;  /* 0x000000010c00980c */ /* 0x004fe40003f05270 */
[----:B-1----:R-:W-:Y:S01]  /*53c0*/  @!P1 ISETP.NE.AND P2, PT, R2, 0x1, PT ;  /* 0x000000010200980c */ /* 0x002fe20003f45270 */
[----:B------:R-:W-:Y:S01]  /*53d0*/  SYNCS.ARRIVE.TRANS64.RED.A1T0 RZ, [UR5], RZ ;  /* 0x000000ffffff79a7 */ /* 0x000fe20008100405 */
[C---:B------:R-:W-:Y:S01]  /*53e0*/  @!P1 IMAD.HI.U32 R13, R10.reuse, R13, RZ ;  /* 0x0000000d0a0d9227 */ /* 0x040fe200078e00ff */
[----:B------:R-:W-:Y:S04]  /*53f0*/  @!P1 SHF.R.U32.HI R8, RZ, R9, R8 ;  /* 0x00000009ff089219 */ /* 0x000fe80000011608 */
[----:B------:R-:W-:Y:S01]  /*5400*/  @!P1 SEL R8, R11, R8, !P2 ;  /* 0x000000080b089207 */ /* 0x000fe20005000000 */
[----:B------:R-:W1:Y:S01]  /*5410*/  SYNCS.PHASECHK.TRANS64.TRYWAIT P5, [UR4+0x58], R28 ;  /* 0x0000581cff0075a7 */ /* 0x000e6200080a1104 */
[----:B-----5:R-:W2:Y:S02]  /*5420*/  @!P1 LDC R0, c[0x0][0xf20] ;  /* 0x0003c800ff009b82 */ /* 0x020ea40000000800 */
[----:B--2---:R-:W-:Y:S04]  /*5430*/  @!P1 SHF.R.U32.HI R0, RZ, R0, R13 ;  /* 0x00000000ff009219 */ /* 0x004fe8000001160d */
[----:B------:R-:W-:Y:S05]  /*5440*/  @!P1 SEL R9, R10, R0, !P0 ;  /* 0x000000000a099207 */ /* 0x000fea0004000000 */
[----:B------:R-:W-:Y:S02]  /*5450*/  @!P1 IMAD.IADD R0, R9, 0x1, -R8 ;  /* 0x0000000109009824 */ /* 0x000fe400078e0a08 */
[----:B------:R-:W-:Y:S02]  /*5460*/  @!P1 IMAD.IADD R8, R8, 0x1, -R9 ;  /* 0x0000000108089824 */ /* 0x000fe400078e0a09 */
[----:B------:R-:W-:Y:S02]  /*5470*/  @!P1 IMAD R11, R0, R2, R11 ;  /* 0x00000002000b9224 */ /* 0x000fe400078e020b */
[----:B------:R-:W-:Y:S01]  /*5480*/  @!P1 IMAD R10, R8, R12, R10 ;  /* 0x0000000c080a9224 */ /* 0x000fe200078e020a */
[----:B-1--4-:R-:W-:Y:S06]  /*5490*/  @!P5 BRA `(.L_x_84) ;  /* 0x0000004c0034d947 */ /* 0x012fec0003800000 */
.L_x_166:
[----:B------:R-:W-:Y:S01]  /*54a0*/  @!P4 IADD3 R2, P0, PT, R34, 0x980, RZ ;  /* 0x000009802202c810 */ /* 0x000fe20007f1e0ff */
[----:B------:R-:W-:Y:S01]  /*54b0*/  VOTEU.ALL UP0, P4 ;  /* 0x0000000000ff7886 */ /* 0x000fe20002000000 */
[----:B------:R-:W-:Y:S01]  /*54c0*/  UMOV UR14, 0x0 ;  /* 0x00000000000e7882 */ /* 0x000fe20000000000 */
[----:B------:R-:W-:Y:S01]  /*54d0*/  UMOV UR15, 0x10000000 ;  /* 0x10000000000f7882 */ /* 0x000fe20000000000 */
[----:B------:R-:W-:Y:S01]  /*54e0*/  @!P4 R2UR UR6, R2 ;  /* 0x000000000206c2ca */ /* 0x000fe200000e0000 */
[----:B-1----:R-:W-:Y:S01]  /*54f0*/  @!P4 IMAD.X R0, RZ, RZ, R35, P0 ;  /* 0x000000ffff00c224 */ /* 0x002fe200000e0623 */
[----:B------:R-:W-:Y:S01]  /*5500*/  @!UP0 UIADD3 UR10, UPT, UPT, UR34, 0x60, URZ ;  /* 0x00000060220a8890 */ /* 0x000fe2000fffe0ff */
[----:B------:R-:W-:Y:S01]  /*5510*/  IMAD.IADD R2, R10, 0x1, R86 ;  /* 0x000000010a027824 */ /* 0x000fe200078e0256 */
[----:B------:R-:W-:Y:S01]  /*5520*/  @!UP0 UIADD3 UR8, UPT, UPT, UR4, 0x6200, URZ ;  /* 0x0000620004088890 */ /* 0x000fe2000fffe0ff */
[----:B------:R-:W-:Y:S01]  /*5530*/  ISETP.NE.AND P0, PT, R31, 0x2, PT ;  /* 0x000000021f00780c */ /* 0x000fe20003f05270 */
[----:B------:R-:W-:Y:S01]  /*5540*/  @!UP0 UIADD3 UR9, UPT, UPT, UR4, 0x38, URZ ;  /* 0x0000003804098890 */ /* 0x000fe2000fffe0ff */
[----:B------:R-:W-:Y:S01]  /*5550*/  @!P4 R2UR UR5, R0 ;  /* 0x000000000005c2ca */ /* 0x000fe200000e0000 */
[----:B------:R-:W-:Y:S01]  /*5560*/  VOTEU.ALL UP0, P4 ;  /* 0x0000000000ff7886 */ /* 0x000fe20002000000 */
[----:B------:R-:W-:Y:S01]  /*5570*/  UMOV UR11, UR35 ;  /* 0x00000023000b7c82 */ /* 0x000fe20008000000 */
[----:B------:R-:W-:Y:S01]  /*5580*/  UMOV UR12, UR52 ;  /* 0x00000034000c7c82 */ /* 0x000fe20008000000 */
[----:B------:R-:W-:Y:S01]  /*5590*/  IMAD.IADD R0, R11, 0x1, R87 ;  /* 0x000000010b007824 */ /* 0x000fe200078e0257 */
[----:B------:R-:W-:Y:S01]  /*55a0*/  @P3 R2UR UR52, R29 ;  /* 0x000000001d3432ca */ /* 0x000fe200000e0000 */
[----:B------:R-:W-:Y:S01]  /*55b0*/  IMAD.U32 R8, RZ, RZ, UR6 ;  /* 0x00000006ff087e24 */ /* 0x000fe2000f8e00ff */
[----:B------:R-:W-:Y:S02]  /*55c0*/  LOP3.LUT R32, R32, 0x1, RZ, 0x3c, !PT ;  /* 0x0000000120207812 */ /* 0x000fe400078e3cff */
[----:B------:R-:W-:Y:S02]  /*55d0*/  R2UR UR20, R0 ;  /* 0x00000000001472ca */ /* 0x000fe400000e0000 */
[----:B------:R-:W-:Y:S02]  /*55e0*/  @!P4 R2UR UR6, R8 ;  /* 0x000000000806c2ca */ /* 0x000fe400000e0000 */
[----:B------:R-:W-:Y:S01]  /*55f0*/  IMAD.U32 R9, RZ, RZ, UR5 ;  /* 0x00000005ff097e24 */ /* 0x000fe2000f8e00ff */
[----:B------:R-:W-:Y:S02]  /*5600*/  SEL R0, RZ, 0x1, P0 ;  /* 0x00000001ff007807 */ /* 0x000fe40000000000 */
[----:B------:R-:W-:Y:S02]  /*5610*/  SEL R31, R31, RZ, P0 ;  /* 0x000000ff1f1f7207 */ /* 0x000fe40000000000 */
[----:B------:R-:W-:Y:S02]  /*5620*/  @!P4 R2UR UR7, R9 ;  /* 0x000000000907c2ca */ /* 0x000fe400000e0000 */
[----:B------:R-:W-:Y:S11]  /*5630*/  LOP3.LUT R30, R30, R0, RZ, 0x3c, !PT ;  /* 0x000000001e1e7212 */ /* 0x000ff600078e3cff */
[----:B------:R1:W-:Y:S01]  /*5640*/  @!UP0 UTMALDG.3D [UR8], [UR6], desc[UR14] ;  /* 0x00000e08060085b4 */ /* 0x0003e20008011000 */
[----:B------:R2:W-:Y:S01]  /*5650*/  @!P4 SYNCS.ARRIVE.TRANS64.RED.A0TR RZ, [UR4+0x38], R27 ;  /* 0x0000381bffffc9a7 */ /* 0x0005e20008300404 */
[----:B------:R-:W-:Y:S01]  /*5660*/  UPLOP3.LUT UP0, UPT, UPT, UPT, UPT, 0x80, 0x8 ;  /* 0x000000000008789c */ /* 0x000fe20003f0f070 */
[----:B------:R-:W-:Y:S01]  /*5670*/  SYNCS.ARRIVE.TRANS64.RED.A1T0 RZ, [UR13], RZ ;  /* 0x000000ffffff79a7 */ /* 0x000fe2000810040d */
[----:B-1----:R-:W-:Y:S01]  /*5680*/  R2UR UR12, R2 ;  /* 0x00000000020c72ca */ /* 0x002fe200000e0000 */
[----:B------:R-:W-:Y:S03]  /*5690*/  @!UPT UIADD3 URZ, UPT, UPT, URZ, URZ, URZ ;  /* 0x000000fffffff290 */ /* 0x000fe6000fffe0ff */
[----:B------:R-:W-:Y:S11]  /*56a0*/  @P3 BRA `(.L_x_85) ;  /* 0xfffffff000983947 */ /* 0x000ff6000383ffff */
[----:B------:R-:W-:-:S04]  /*56b0*/  SHF.L.U32 R2, R32, 0x1f, RZ ;  /* 0x0000001f20027819 */ /* 0x000fc800000006ff */
[----:B------:R-:W1:Y:S02]  /*56c0*/  SYNCS.PHASECHK.TRANS64.TRYWAIT P0, [UR4+0x40], R2 ;  /* 0x00004002ff0075a7 */ /* 0x000e640008001104 */
[----:B-1----:R-:W-:Y:S05]  /*56d0*/  @!P0 BRA `(.L_x_86) ;  /* 0x0000004800bc8947 */ /* 0x002fea0003800000 */
.L_x_168:
[----:B------:R-:W3:Y:S02]  /*56e0*/  SYNCS.PHASECHK.TRANS64.TRYWAIT P0, [UR4+0x48], R2 ;  /* 0x00004802ff0075a7 */ /* 0x000ee40008001104 */
[----:B---3--:R-:W-:Y:S05]  /*56f0*/  @!P0 BRA `(.L_x_87) ;  /* 0x0000004800cc8947 */ /* 0x008fea0003800000 */
.L_x_170:
[----:B------:R-:W3:Y:S02]  /*5700*/  SYNCS.PHASECHK.TRANS64.TRYWAIT P0, [UR4+0x50], R2 ;  /* 0x00005002ff0075a7 */ /* 0x000ee40008001104 */
[----:B---3--:R-:W-:Y:S05]  /*5710*/  @!P0 BRA `(.L_x_88) ;  /* 0x0000004800dc8947 */ /* 0x008fea0003800000 */
.L_x_172:
[----:B-1----:R-:W-:-:S07]  /*5720*/  MOV R0, UR4 ;  /* 0x0000000400007c02 */ /* 0x002fce0008000f00 */
.L_x_89:
[----:B-1----:R-:W-:-:S04]  /*5730*/  SHF.L.U32 R2, R32, 0x1f, RZ ;  /* 0x0000001f20027819 */ /* 0x002fc800000006ff */
[----:B------:R1:W3:Y:S03]  /*5740*/  SYNCS.PHASECHK.TRANS64.TRYWAIT P0, [R0+URZ+0x58], R2 ;  /* 0x00005802000075a7 */ /* 0x0002e600080011ff */
[----:B---3--:R-:W-:Y:S05]  /*5750*/  @!P0 NANOSLEEP.SYNCS 0x989680 ;  /* 0x009896800000895d */ /* 0x008fea0003900000 */
[----:B------:R-:W3:Y:S02]  /*5760*/  @!P0 SYNCS.PHASECHK.TRANS64 P0, [R0+URZ+0x58], R2 ;  /* 0x00005802000085a7 */ /* 0x000ee400080010ff */
[----:B---3--:R-:W-:Y:S05]  /*5770*/  @P0 EXIT ;  /* 0x000000000000094d */ /* 0x008fea0003800000 */
[----:B------:R-:W-:Y:S05]  /*5780*/  BRA `(.L_x_89) ;  /* 0xfffffffc00e87947 */ /* 0x000fea000383ffff */
.L_x_74:
[----:B------:R-:W-:-:S06]  /*5790*/  UISETP.GE.AND UP0, UPT, UR21, 0x4, UPT ;  /* 0x000000041500788c */ /* 0x000fcc000bf06270 */
[----:B------:R-:W-:-:S13]  /*57a0*/  PLOP3.LUT P0, PT, PT, PT, UP0, 0x80, 0x8 ;  /* 0x000000000008781c */ /* 0x000fda0003f0f008 */
[----:B------:R-:W-:Y:S05]  /*57b0*/  @!P0 EXIT ;  /* 0x000000000000894d */ /* 0x000fea0003800000 */
[----:B------:R-:W-:Y:S01]  /*57c0*/  BAR.SYNC.DEFER_BLOCKING 0x6, 0xa0 ;  /* 0x0182800000007b1d */ /* 0x000fe20000010000 */
[C---:B------:R-:W-:Y:S01]  /*57d0*/  IMAD.SHL.U32 R2, R101.reuse, 0x20, RZ ;  /* 0x0000002065027824 */ /* 0x040fe200078e00ff */
[C---:B------:R-:W-:Y:S01]  /*57e0*/  SHF.L.U32 R46, R101.reuse, 0x10, RZ ;  /* 0x00000010652e7819 */ /* 0x040fe200000006ff */
[C---:B------:R-:W-:Y:S01]  /*57f0*/  IMAD.SHL.U32 R100, R101.reuse, 0x4, RZ ;  /* 0x0000000465647824 */ /* 0x040fe200078e00ff */
[C---:B------:R-:W-:Y:S01]  /*5800*/  LOP3.LUT R102, R101.reuse, 0x60, RZ, 0xc0, !PT ;  /* 0x0000006065667812 */ /* 0x040fe200078ec0ff */
[----:B------:R-:W-:Y:S01]  /*5810*/  HFMA2 R97, -RZ, RZ, 0, 5.9604644775390625e-08 ;  /* 0x00000001ff617431 */ /* 0x000fe200000001ff */
[----:B------:R-:W-:Y:S02]  /*5820*/  UMOV UR36, 0x400 ;  /* 0x0000040000247882 */ /* 0x000fe40000000000 */
[----:B------:R-:W1:Y:S01]  /*5830*/  LDC R91, c[0x0][0x370] ;  /* 0x0000dc00ff5b7b82 */ /* 0x000e620000000800 */
[----:B------:R-:W-:Y:S01]  /*5840*/  ULEA UR36, UR59, UR36, 0x18 ;  /* 0x000000243b247291 */ /* 0x000fe2000f8ec0ff */
[----:B------:R-:W-:Y:S01]  /*5850*/  LOP3.LUT R3, R2, 0xc0, RZ, 0xc0, !PT ;  /* 0x000000c002037812 */ /* 0x000fe200078ec0ff */
[----:B------:R-:W-:Y:S01]  /*5860*/  HFMA2 R95, -RZ, RZ, 0, 0 ;  /* 0x00000000ff5f7431 */ /* 0x000fe200000001ff */
[----:B------:R-:W-:Y:S01]  /*5870*/  LOP3.LUT R99, R101, 0x2, RZ, 0xc0, !PT ;  /* 0x0000000265637812 */ /* 0x000fe200078ec0ff */
[----:B------:R-:W-:Y:S01]  /*5880*/  UIADD3 UR4, UPT, UPT, UR36, 0x200, URZ ;  /* 0x0000020024047890 */ /* 0x000fe2000fffe0ff */
[----:B------:R-:W-:Y:S01]  /*5890*/  LOP3.LUT R100, R3, 0x18, R100, 0xf8, !PT ;  /* 0x0000001803647812 */ /* 0x000fe200078ef864 */
[----:B------:R-:W-:Y:S01]  /*58a0*/  IMAD.MOV.U32 R45, RZ, RZ, RZ ;  /* 0x000000ffff2d7224 */ /* 0x000fe200078e00ff */
[----:B------:R-:W3:Y:S01]  /*58b0*/  LDC R42, c[0x0][0xf0c] ;  /* 0x0003c300ff2a7b82 */ /* 0x000ee20000000800 */
[----:B------:R-:W-:Y:S01]  /*58c0*/  LOP3.LUT R46, R46, 0x600000, RZ, 0xc0, !PT ;  /* 0x006000002e2e7812 */ /* 0x000fe200078ec0ff */
[----:B------:R-:W-:Y:S01]  /*58d0*/  IMAD.MOV.U32 R105, RZ, RZ, RZ ;  /* 0x000000ffff697224 */ /* 0x000fe200078e00ff */
[----:B------:R-:W-:Y:S01]  /*58e0*/  LOP3.LUT R100, R100, 0xf20, R2, 0xf8, !PT ;  /* 0x00000f2064647812 */ /* 0x000fe200078ef802 */
[----:B------:R-:W-:Y:S01]  /*58f0*/  IMAD.U32 R93, RZ, RZ, UR4 ;  /* 0x00000004ff5d7e24 */ /* 0x000fe2000f8e00ff */
[----:B------:R-:W-:Y:S01]  /*5900*/  LOP3.LUT R101, R101, 0x4, RZ, 0xc0, !PT ;  /* 0x0000000465657812 */ /* 0x000fe200078ec0ff */
[----:B------:R-:W4:Y:S01]  /*5910*/  LDCU.64 UR48, c[0x0][0x348] ;  /* 0x00006900ff3077ac */ /* 0x000f220008000a00 */
[----:B------:R-:W-:Y:S01]  /*5920*/  MOV R96, RZ ;  /* 0x000000ff00607202 */ /* 0x000fe20000000f00 */
[----:B------:R-:W1:Y:S01]  /*5930*/  LDC R89, c[0x0][0xf20] ;  /* 0x0003c800ff597b82 */ /* 0x000e620000000800 */
[----:B------:R-:W2:Y:S01]  /*5940*/  LDS R0, [UR36+0x100] ;  /* 0x00010024ff007984 */ /* 0x000ea20008000800 */
[----:B------:R-:W-:Y:S01]  /*5950*/  IMAD R100, R100, 0x2, R93 ;  /* 0x0000000264647824 */ /* 0x000fe200078e025d */
[----:B------:R-:W1:Y:S03]  /*5960*/  LDCU.64 UR44, c[0x0][0xc88] ;  /* 0x00019100ff2c77ac */ /* 0x000e660008000a00 */
[--C-:B------:R-:W-:Y:S01]  /*5970*/  IMAD R99, R99, -0x10, R100.reuse ;  /* 0xfffffff063637824 */ /* 0x100fe200078e0264 */
[----:B------:R-:W1:Y:S01]  /*5980*/  LDCU.64 UR46, c[0x0][0xc90] ;  /* 0x00019200ff2e77ac */ /* 0x000e620008000a00 */
[----:B------:R-:W1:Y:S01]  /*5990*/  LDC R41, c[0x0][0xf30] ;  /* 0x0003cc00ff297b82 */ /* 0x000e620000000800 */
[----:B------:R-:W-:Y:S01]  /*59a0*/  IMAD R98, R101, -0x10, R100 ;  /* 0xfffffff065627824 */ /* 0x000fe200078e0264 */
[----:B------:R-:W-:Y:S01]  /*59b0*/  UMOV UR39, URZ ;  /* 0x000000ff00277c82 */ /* 0x000fe20008000000 */
[----:B------:R-:W-:-:S05]  /*59c0*/  UMOV UR37, URZ ;  /* 0x000000ff00257c82 */ /* 0x000fca0008000000 */
[----:B------:R-:W1:Y:S08]  /*59d0*/  LDC.64 R84, c[0x0][0xf10] ;  /* 0x0003c400ff547b82 */ /* 0x000e700000000a00 */
[----:B------:R-:W1:Y:S08]  /*59e0*/  LDC.64 R38, c[0x0][0xf18] ;  /* 0x0003c600ff267b82 */ /* 0x000e700000000a00 */
[----:B------:R-:W1:Y:S08]  /*59f0*/  LDC.64 R36, c[0x0][0xf28] ;  /* 0x0003ca00ff247b82 */ /* 0x000e700000000a00 */
[----:B------:R-:W1:Y:S01]  /*5a00*/  LDC.64 R82, c[0x0][0xcb0] ;  /* 0x00032c00ff527b82 */ /* 0x000e620000000a00 */
[----:B--2---:R-:W-:-:S07]  /*5a10*/  IMAD.IADD R46, R0, 0x1, R46 ;  /* 0x00000001002e7824 */ /* 0x004fce00078e022e */
[----:B------:R-:W2:Y:S08]  /*5a20*/  LDC.64 R80, c[0x0][0xca8] ;  /* 0x00032a00ff507b82 */ /* 0x000eb00000000a00 */
[----:B---34-:R-:W1:Y:S02]  /*5a30*/  LDC R90, c[0x0][0x374] ;  /* 0x0000dd00ff5a7b82 */ /* 0x018e640000000800 */
.L_x_133:
[----:B------:R-:W-:Y:S02]  /*5a40*/  LEA R0, R105, UR36, 0x3 ;  /* 0x0000002469007c11 */ /* 0x000fe4000f8e18ff */
[----:B------:R-:W-:Y:S02]  /*5a50*/  SHF.L.U32 R2, R95, 0x1f, RZ ;  /* 0x0000001f5f027819 */ /* 0x000fe400000006ff */
[----:B-1----:R-:W-:Y:S02]  /*5a60*/  LEA R16, R105, UR36, 0x4 ;  /* 0x0000002469107c11 */ /* 0x002fe4000f8e20ff */
[----:B---3--:R-:W3:Y:S02]  /*5a70*/  SYNCS.PHASECHK.TRANS64.TRYWAIT P0, [R0+URZ+0x70], R2 ;  /* 0x00007002000075a7 */ /* 0x008ee400080011ff */
[----:B---3--:R-:W-:Y:S05]  /*5a80*/  @!P0 BRA `(.L_x_90) ;  /* 0x0000004800188947 */ /* 0x008fea0003800000 */
.L_x_173:
[----:B------:R-:W4:Y:S01]  /*5a90*/  LDC.64 R10, c[0x0][0xf10] ;  /* 0x0003c400ff0a7b82 */ /* 0x000f220000000a00 */
[----:B------:R-:W2:Y:S01]  /*5aa0*/  LDS.128 R16, [R16+0xe0] ;  /* 0x0000e00010107984 */ /* 0x000ea20000000c00 */
[----:B-1----:R-:W-:Y:S01]  /*5ab0*/  ISETP.NE.AND P1, PT, R41, 0x1, PT ;  /* 0x000000012900780c */ /* 0x002fe20003f25270 */
[----:B---3--:R-:W-:Y:S01]  /*5ac0*/  VIADD R0, R0, 0x80 ;  /* 0x0000008000007836 */ /* 0x008fe20000000000 */
[----:B------:R-:W-:Y:S04]  /*5ad0*/  ISETP.GE.AND P0, PT, R40, 0x1, PT ;  /* 0x000000012800780c */ /* 0x000fe80003f06270 */
[----:B------:R-:W1:Y:S01]  /*5ae0*/  LDC.64 R8, c[0x0][0xf18] ;  /* 0x0003c600ff087b82 */ /* 0x000e620000000a00 */
[----:B------:R-:W-:Y:S01]  /*5af0*/  PRMT R0, RZ, 0x654, R0 ;  /* 0x00000654ff007816 */ /* 0x000fe20000000000 */
[----:B------:R-:W-:Y:S01]  /*5b00*/  @!PT LDS RZ, [RZ] ;  /* 0x00000000fffff984 */ /* 0x000fe20000000800 */
[----:B------:R-:W-:Y:S01]  /*5b10*/  @!PT LDS RZ, [RZ] ;  /* 0x00000000fffff984 */ /* 0x000fe20000000800 */
[----:B------:R-:W-:Y:S01]  /*5b20*/  @!PT LDS RZ, [RZ] ;  /* 0x00000000fffff984 */ /* 0x000fe20000000800 */
[----:B------:R-:W-:Y:S01]  /*5b30*/  @!PT LDS RZ, [RZ] ;  /* 0x00000000fffff984 */ /* 0x000fe20000000800 */
[----:B------:R3:W-:Y:S06]  /*5b40*/  MEMBAR.ALL.CTA ;  /* 0x0000000000007992 */ /* 0x0007ec0000008000 */
[----:B---3--:R-:W3:Y:S01]  /*5b50*/  FENCE.VIEW.ASYNC.S ;  /* 0x00000000000073c6 */ /* 0x008ee20000000000 */
[----:B------:R-:W1:Y:S08]  /*5b60*/  @!P1 LDC R12, c[0x0][0xf20] ;  /* 0x0003c800ff0c9b82 */ /* 0x000e700000000800 */
[----:B------:R-:W1:Y:S01]  /*5b70*/  @!P1 LDC R7, c[0x0][0xf0c] ;  /* 0x0003c300ff079b82 */ /* 0x000e620000000800 */
[----:B---3--:R3:W-:Y:S01]  /*5b80*/  SYNCS.ARRIVE.TRANS64.RED.A1T0 RZ, [R0+URZ], RZ ;  /* 0x000000ff00ff79a7 */ /* 0x0087e200081004ff */
[----:B--2---:R-:W-:Y:S04]  /*5b90*/  LOP3.LUT P4, RZ, R18, 0x1, RZ, 0xc0, !PT ;  /* 0x0000000112ff7812 */ /* 0x004fe8000788c0ff */
[----:B------:R-:W-:Y:S09]  /*5ba0*/  P2R R103, PR, RZ, 0x10 ;  /* 0x00000010ff677803 */ /* 0x000ff20000000000 */
[----:B------:R-:W-:Y:S02]  /*5bb0*/  @P4 MOV R44, R16 ;  /* 0x00000010002c4202 */ /* 0x000fe40000000f00 */
[----:B------:R-:W-:Y:S01]  /*5bc0*/  @P4 LOP3.LUT R43, R17, 0xffff, RZ, 0xc0, !PT ;  /* 0x0000ffff112b4812 */ /* 0x000fe200078ec0ff */
[----:B---34-:R-:W-:Y:S06]  /*5bd0*/  @!P0 BRA `(.L_x_91) ;  /* 0x0000000000a48947 */ /* 0x018fec0003800000 */
[----:B------:R-:W-:Y:S01]  /*5be0*/  IMAD.HI.U32 R0, R90, R39, RZ ;  /* 0x000000275a007227 */ /* 0x000fe200078e00ff */
[----:B------:R-:W-:Y:S02]  /*5bf0*/  ISETP.NE.AND P0, PT, R38, 0x1, PT ;  /* 0x000000012600780c */ /* 0x000fe40003f05270 */
[----:B------:R-:W-:Y:S01]  /*5c00*/  ISETP.NE.AND P2, PT, R40, 0x1, PT ;  /* 0x000000012800780c */ /* 0x000fe20003f45270 */
[----:B------:R-:W-:Y:S01]  /*5c10*/  IMAD.HI.U32 R4, R91, R84, RZ ;  /* 0x000000545b047227 */ /* 0x000fe200078e00ff */
[----:B------:R-:W-:Y:S02]  /*5c20*/  SHF.R.U32.HI R0, RZ, R89, R0 ;  /* 0x00000059ff007219 */ /* 0x000fe40000011600 */
[----:B------:R-:W-:Y:S01]  /*5c30*/  ISETP.NE.AND P3, PT, R42, 0x1, PT ;  /* 0x000000012a00780c */ /* 0x000fe20003f65270 */
[----:B------:R-:W-:Y:S01]  /*5c40*/  IMAD.HI.U32 R6, R43, R39, RZ ;  /* 0x000000272b067227 */ /* 0x000fe200078e00ff */
[-C--:B------:R-:W-:Y:S02]  /*5c50*/  SHF.R.U32.HI R4, RZ, R85.reuse, R4 ;  /* 0x00000055ff047219 */ /* 0x080fe40000011604 */
[----:B------:R-:W-:Y:S01]  /*5c60*/  SEL R0, R90, R0, !P0 ;  /* 0x000000005a007207 */ /* 0x000fe20004000000 */
[----:B------:R-:W-:Y:S01]  /*5c70*/  IMAD.HI.U32 R5, R44, R84, RZ ;  /* 0x000000542c057227 */ /* 0x000fe200078e00ff */
[----:B------:R-:W-:Y:S03]  /*5c80*/  SEL R4, R91, R4, !P3 ;  /* 0x000000045b047207 */ /* 0x000fe60005800000 */
[-C--:B------:R-:W-:Y:S01]  /*5c90*/  IMAD.HI.U32 R3, R0, R36.reuse, RZ ;  /* 0x0000002400037227 */ /* 0x080fe200078e00ff */
[----:B------:R-:W-:Y:S03]  /*5ca0*/  SHF.R.U32.HI R5, RZ, R85, R5 ;  /* 0x00000055ff057219 */ /* 0x000fe60000011605 */
[----:B------:R-:W-:Y:S01]  /*5cb0*/  IMAD.HI.U32 R2, R4, R36, RZ ;  /* 0x0000002404027227 */ /* 0x000fe200078e00ff */
[----:B------:R-:W-:Y:S02]  /*5cc0*/  @P2 SHF.R.U32.HI R0, RZ, R37, R3 ;  /* 0x00000025ff002219 */ /* 0x000fe40000011603 */
[----:B------:R-:W-:Y:S02]  /*5cd0*/  SHF.R.U32.HI R3, RZ, R89, R6 ;  /* 0x00000059ff037219 */ /* 0x000fe40000011606 */
[----:B------:R-:W-:Y:S01]  /*5ce0*/  @P2 SHF.R.U32.HI R4, RZ, R37, R2 ;  /* 0x00000025ff042219 */ /* 0x000fe20000011602 */
[----:B------:R-:W-:Y:S01]  /*5cf0*/  IMAD R0, R40, R0, RZ ;  /* 0x0000000028007224 */ /* 0x000fe200078e02ff */
[----:B------:R-:W-:Y:S02]  /*5d00*/  SEL R3, R43, R3, !P0 ;  /* 0x000000032b037207 */ /* 0x000fe40004000000 */
[----:B------:R-:W-:Y:S01]  /*5d10*/  SEL R2, R44, R5, !P3 ;  /* 0x000000052c027207 */ /* 0x000fe20005800000 */
[----:B------:R-:W-:Y:S01]  /*5d20*/  IMAD R5, R40, R4, RZ ;  /* 0x0000000428057224 */ /* 0x000fe200078e02ff */
[C---:B------:R-:W-:Y:S01]  /*5d30*/  ISETP.GE.AND P0, PT, R3.reuse, R0, PT ;  /* 0x000000000300720c */ /* 0x040fe20003f06270 */
[C---:B------:R-:W-:Y:S03]  /*5d40*/  IMAD.HI.U32 R0, R3.reuse, R36, RZ ;  /* 0x0000002403007227 */ /* 0x040fe600078e00ff */
[C---:B------:R-:W-:Y:S02]  /*5d50*/  ISETP.GE.OR P0, PT, R2.reuse, R5, P0 ;  /* 0x000000050200720c */ /* 0x040fe40000706670 */
[----:B------:R-:W-:Y:S04]  /*5d60*/  SHF.R.U32.HI R0, RZ, R37, R0 ;  /* 0x00000025ff007219 */ /* 0x000fe80000011600 */
[C---:B------:R-:W-:Y:S05]  /*5d70*/  SEL R6, R3.reuse, R0, !P2 ;  /* 0x0000000003067207 */ /* 0x040fea0005000000 */
        /* <DEDUP_REMOVED lines=14> */
[----:B------:R-:W-:Y:S07]  /*5e60*/  IMAD R43, R3, R38, R43 ;  /* 0x00000026032b7224 */ /* 0x000fee00078e022b */
.L_x_91:
[----:B-1----:R-:W-:Y:S01]  /*5e70*/  @!P1 IMAD.HI.U32 R2, R43, R9, RZ ;  /* 0x000000092b029227 */ /* 0x002fe200078e00ff */
[----:B------:R-:W-:Y:S01]  /*5e80*/  @!P1 ISETP.NE.AND P0, PT, R8, 0x1, PT ;  /* 0x000000010800980c */ /* 0x000fe20003f05270 */
[----:B------:R-:W-:Y:S01]  /*5e90*/  USHF.L.U32 UR42, UR20, 0x7, URZ ;  /* 0x00000007142a7899 */ /* 0x000fe200080006ff */
[----:B------:R-:W-:Y:S01]  /*5ea0*/  @!P1 ISETP.NE.AND P2, PT, R7, 0x1, PT ;  /* 0x000000010700980c */ /* 0x000fe20003f45270 */
[C---:B------:R-:W-:Y:S01]  /*5eb0*/  @!P1 IMAD.HI.U32 R0, R44.reuse, R10, RZ ;  /* 0x0000000a2c009227 */ /* 0x040fe200078e00ff */
[----:B------:R-:W-:Y:S01]  /*5ec0*/  @!P1 SHF.R.U32.HI R2, RZ, R12, R2 ;  /* 0x0000000cff029219 */ /* 0x000fe20000011602 */
[----:B------:R-:W-:Y:S01]  /*5ed0*/  USHF.L.U32 UR41, UR12, 0x7, URZ ;  /* 0x000000070c297899 */ /* 0x000fe200080006ff */
[----:B------:R-:W-:Y:S01]  /*5ee0*/  @P4 SHF.R.U32.HI R94, RZ, 0x10, R17 ;  /* 0x00000010ff5e4819 */ /* 0x000fe20000011611 */
[----:B------:R-:W-:Y:S01]  /*5ef0*/  VIADD R105, R105, 0x1 ;  /* 0x0000000169697836 */ /* 0x000fe20000000000 */
[----:B------:R-:W-:Y:S01]  /*5f00*/  @!P1 SEL R2, R43, R2, !P0 ;  /* 0x000000022b029207 */ /* 0x000fe20004000000 */
[----:B------:R-:W-:Y:S01]  /*5f10*/  BSSY.RECONVERGENT B6, `(.L_x_92) ;  /* 0x0000028000067945 */ /* 0x000fe20003800200 */
[----:B------:R-:W-:Y:S02]  /*5f20*/  @!P1 SHF.R.U32.HI R0, RZ, R11, R0 ;  /* 0x0000000bff009219 */ /* 0x000fe40000011600 */
[----:B------:R-:W-:Y:S02]  /*5f30*/  LOP3.LUT P0, RZ, R93, 0x1b0, RZ, 0xc0, !PT ;  /* 0x000001b05dff7812 */ /* 0x000fe4000780c0ff */
[----:B------:R-:W-:Y:S05]  /*5f40*/  @!P1 SEL R3, R44, R0, !P2 ;  /* 0x000000002c039207 */ /* 0x000fea0005000000 */
[----:B------:R-:W-:Y:S02]  /*5f50*/  @!P1 IMAD.IADD R0, R2, 0x1, -R3 ;  /* 0x0000000102009824 */ /* 0x000fe400078e0a03 */
[----:B------:R-:W-:Y:S02]  /*5f60*/  @!P1 IMAD.IADD R2, R3, 0x1, -R2 ;  /* 0x0000000103029824 */ /* 0x000fe400078e0a02 */
[----:B------:R-:W-:Y:S02]  /*5f70*/  @!P1 IMAD R44, R0, R7, R44 ;  /* 0x00000007002c9224 */ /* 0x000fe400078e022c */
[----:B------:R-:W-:Y:S01]  /*5f80*/  @!P1 IMAD R43, R2, R8, R43 ;  /* 0x00000008022b9224 */ /* 0x000fe200078e022b */
[----:B------:R-:W-:Y:S06]  /*5f90*/  @!P0 BRA `(.L_x_93) ;  /* 0x00000000007c8947 */ /* 0x000fec0003800000 */
[----:B------:R-:W1:Y:S01]  /*5fa0*/  LDCU.64 UR8, c[0x4][0x80] ;  /* 0x01001000ff0877ac */ /* 0x000e620008000a00 */
[----:B------:R-:W-:Y:S01]  /*5fb0*/  MOV R2, 0x0 ;  /* 0x0000000000027802 */ /* 0x000fe20000000f00 */
[----:B------:R-:W-:Y:S02]  /*5fc0*/  HFMA2 R12, -RZ, RZ, 0, 5.9604644775390625e-08 ;  /* 0x00000001ff0c7431 */ /* 0x000fe400000001ff */
[----:B------:R-:W-:Y:S01]  /*5fd0*/  IMAD.MOV.U32 R8, RZ, RZ, 0x70 ;  /* 0x00000070ff087424 */ /* 0x000fe200078e00ff */
[----:B------:R2:W3:Y:S01]  /*5fe0*/  LDC.64 R14, c[0x4][R2] ;  /* 0x01000000020e7b82 */ /* 0x0004e20000000a00 */
[----:B------:R-:W4:Y:S01]  /*5ff0*/  LDCU.64 UR6, c[0x4][0x88] ;  /* 0x01001100ff0677ac */ /* 0x000f220008000a00 */
[----:B------:R-:W-:Y:S01]  /*6000*/  IMAD.MOV.U32 R13, RZ, RZ, RZ ;  /* 0x000000ffff0d7224 */ /* 0x000fe200078e00ff */
[----:B------:R-:W2:Y:S01]  /*6010*/  LDCU.64 UR4, c[0x4][0x8] ;  /* 0x01000100ff0477ac */ /* 0x000ea20008000a00 */
[----:B-1----:R-:W-:Y:S01]  /*6020*/  MOV R5, UR9 ;  /* 0x0000000900057c02 */ /* 0x002fe20008000f00 */
[----:B------:R-:W-:Y:S01]  /*6030*/  IMAD.U32 R4, RZ, RZ, UR8 ;  /* 0x00000008ff047e24 */ /* 0x000fe2000f8e00ff */
[----:B----4-:R-:W-:Y:S01]  /*6040*/  MOV R7, UR7 ;  /* 0x0000000700077c02 */ /* 0x010fe20008000f00 */
[----:B------:R-:W-:Y:S01]  /*6050*/  IMAD.U32 R6, RZ, RZ, UR6 ;  /* 0x00000006ff067e24 */ /* 0x000fe2000f8e00ff */
[----:B--2---:R-:W-:Y:S01]  /*6060*/  MOV R11, UR5 ;  /* 0x00000005000b7c02 */ /* 0x004fe20008000f00 */
[----:B------:R-:W-:Y:S02]  /*6070*/  IMAD.U32 R10, RZ, RZ, UR4 ;  /* 0x00000004ff0a7e24 */ /* 0x000fe4000f8e00ff */
[----:B------:R-:W-:Y:S07]  /*6080*/  LEPC R20, `(.L_x_94) ;  /* 0x000000001014794e */ /* 0x000fee0000000000 */
[----:B---3-5:R-:W-:Y:S05]  /*6090*/  CALL.ABS.NOINC R14 ;  /* 0x000000000e007343 */ /* 0x028fea0003c00000 */
.L_x_94:
[----:B------:R-:W1:Y:S01]  /*60a0*/  LDCU.64 UR8, c[0x4][0x80] ;  /* 0x01001000ff0877ac */ /* 0x000e620008000a00 */
[----:B------:R-:W2:Y:S01]  /*60b0*/  LDC.64 R2, c[0x4][R2] ;  /* 0x0100000002027b82 */ /* 0x000ea20000000a00 */
[----:B------:R-:W-:Y:S02]  /*60c0*/  HFMA2 R12, -RZ, RZ, 0, 5.9604644775390625e-08 ;  /* 0x00000001ff0c7431 */ /* 0x000fe400000001ff */
[----:B------:R-:W-:Y:S02]  /*60d0*/  IMAD.MOV.U32 R8, RZ, RZ, 0x70 ;  /* 0x00000070ff087424 */ /* 0x000fe400078e00ff */
[----:B------:R-:W-:Y:S01]  /*60e0*/  IMAD.MOV.U32 R13, RZ, RZ, RZ ;  /* 0x000000ffff0d7224 */ /* 0x000fe200078e00ff */
[----:B------:R-:W3:Y:S01]  /*60f0*/  LDCU.64 UR6, c[0x4][0x88] ;  /* 0x01001100ff0677ac */ /* 0x000ee20008000a00 */
[----:B------:R-:W4:Y:S01]  /*6100*/  LDCU.64 UR4, c[0x4][0x8] ;  /* 0x01000100ff0477ac */ /* 0x000f220008000a00 */
[----:B-1----:R-:W-:Y:S02]  /*6110*/  MOV R4, UR8 ;  /* 0x0000000800047c02 */ /* 0x002fe40008000f00 */
[----:B------:R-:W-:Y:S02]  /*6120*/  MOV R5, UR9 ;  /* 0x0000000900057c02 */ /* 0x000fe40008000f00 */
[----:B---3--:R-:W-:Y:S01]  /*6130*/  MOV R7, UR7 ;  /* 0x0000000700077c02 */ /* 0x008fe20008000f00 */
[----:B------:R-:W-:Y:S01]  /*6140*/  IMAD.U32 R6, RZ, RZ, UR6 ;  /* 0x00000006ff067e24 */ /* 0x000fe2000f8e00ff */
[----:B----4-:R-:W-:Y:S01]  /*6150*/  MOV R11, UR5 ;  /* 0x00000005000b7c02 */ /* 0x010fe20008000f00 */
[----:B------:R-:W-:Y:S02]  /*6160*/  IMAD.U32 R10, RZ, RZ, UR4 ;  /* 0x00000004ff0a7e24 */ /* 0x000fe4000f8e00ff */
[----:B------:R-:W-:Y:S07]  /*6170*/  LEPC R20, `(.L_x_93) ;  /* 0x000000001014794e */ /* 0x000fee0000000000 */
[----:B--2---:R-:W-:Y:S05]  /*6180*/  CALL.ABS.NOINC R2 ;  /* 0x0000000002007343 */ /* 0x004fea0003c00000 */
.L_x_93:
[----:B------:R-:W-:Y:S05]  /*6190*/  BSYNC.RECONVERGENT B6 ;  /* 0x0000000000067941 */ /* 0x000fea0003800200 */
.L_x_92:
[----:B------:R-:W-:Y:S01]  /*61a0*/  ISETP.NE.U32.AND P4, PT, R82, RZ, PT ;  /* 0x000000ff5200720c */ /* 0x000fe20003f85070 */
[----:B------:R-:W-:Y:S01]  /*61b0*/  UISETP.NE.AND UP2, UPT, UR50, URZ, UPT ;  /* 0x000000ff3200728c */ /* 0x000fe2000bf45270 */
[----:B------:R-:W-:Y:S01]  /*61c0*/  ISETP.NE.U32.AND P2, PT, RZ, UR44, PT ;  /* 0x0000002cff007c0c */ /* 0x000fe2000bf45070 */
[----:B------:R-:W-:Y:S01]  /*61d0*/  UISETP.NE.U32.AND UP1, UPT, UR46, URZ, UPT ;  /* 0x000000ff2e00728c */ /* 0x000fe2000bf25070 */
[----:B------:R-:W-:Y:S01]  /*61e0*/  ISETP.NE.AND.EX P4, PT, R83, RZ, PT, P4 ;  /* 0x000000ff5300720c */ /* 0x000fe20003f85340 */
[----:B------:R-:W-:Y:S01]  /*61f0*/  UPLOP3.LUT UP0, UPT, UPT, UPT, UPT, 0x40, 0x4 ;  /* 0x000000000004789c */ /* 0x000fe20003f0e870 */
[----:B------:R-:W-:Y:S01]  /*6200*/  ISETP.NE.AND.EX P2, PT, RZ, UR45, PT, P2 ;  /* 0x0000002dff007c0c */ /* 0x000fe2000bf45320 */
[----:B------:R-:W-:Y:S01]  /*6210*/  UISETP.NE.AND.EX UP1, UPT, UR47, URZ, UPT, UP1 ;  /* 0x000000ff2f00728c */ /* 0x000fe2000bf25310 */
[----:B------:R-:W-:Y:S04]  /*6220*/  PLOP3.LUT P1, PT, PT, PT, UP2, 0x80, 0x8 ;  /* 0x000000000008781c */ /* 0x000fe80003f2f028 */
[----:B------:R-:W-:Y:S06]  /*6230*/  @UP2 UPLOP3.LUT UP0, UPT, UPT, UPT, UP1, 0x80, 0x8 ;  /* 0x000000000008289c */ /* 0x000fec0003f0f010 */
[----:B------:R-:W-:Y:S01]  /*6240*/  PLOP3.LUT P0, PT, PT, PT, UP0, 0x80, 0x8 ;  /* 0x000000000008781c */ /* 0x000fe20003f0f008 */
[----:B------:R-:W-:Y:S01]  /*6250*/  @!UPT UIADD3 URZ, UPT, UPT, URZ, URZ, URZ ;  /* 0x000000fffffff290 */ /* 0x000fe2000fffe0ff */
[----:B------:R-:W-:Y:S11]  /*6260*/  BRA.U !UP1, `(.L_x_95) ;  /* 0x0000000109387547 */ /* 0x000ff6000b800000 */
[----:B------:R-:W-:Y:S01]  /*6270*/  UISETP.NE.U32.AND UP0, UPT, UR44, URZ, UPT ;  /* 0x000000ff2c00728c */ /* 0x000fe2000bf05070 */
[----:B------:R-:W-:Y:S02]  /*6280*/  HFMA2 R0, -RZ, RZ, 0, 5.9604644775390625e-08 ;  /* 0x00000001ff007431 */ /* 0x000fe400000001ff */
[----:B------:R-:W-:Y:S01]  /*6290*/  IMAD.MOV.U32 R88, RZ, RZ, 0x1 ;  /* 0x00000001ff587424 */ /* 0x000fe200078e00ff */
[----:B------:R-:W-:Y:S06]  /*62a0*/  UISETP.NE.AND.EX UP0, UPT, UR45, URZ, UPT, UP0 ;  /* 0x000000ff2d00728c */ /* 0x000fec000bf05300 */
[----:B------:R-:W-:Y:S05]  /*62b0*/  PLOP3.LUT P3, PT, PT, PT, UP0, 0x80, 0x8 ;  /* 0x000000000008781c */ /* 0x000fea0003f6f008 */
[----:B------:R-:W1:Y:S01]  /*62c0*/  @UP0 LDCU.64 UR4, c[0x0][0xc88] ;  /* 0x00019100ff0407ac */ /* 0x000e620008000a00 */
[----:B------:R-:W-:Y:S07]  /*62d0*/  @UP0 UIMAD UR6, UR52, UR46, URZ ;  /* 0x0000002e340602a4 */ /* 0x000fee000f8e02ff */
[----:B------:R-:W-:Y:S01]  /*62e0*/  @!P3 PRMT R88, R0, 0x7610, R88 ;  /* 0x000076100058b816 */ /* 0x000fe20000000058 */
[----:B-1----:R-:W-:Y:S06]  /*62f0*/  @UP0 UIMAD.WIDE UR4, UR6, 0x4, UR4 ;  /* 0x00000004060408a5 */ /* 0x002fec000f8e0204 */
[----:B------:R-:W-:Y:S01]  /*6300*/  IMAD.U32 R2, RZ, RZ, UR4 ;  /* 0x00000004ff027e24 */ /* 0x000fe2000f8e00ff */
[----:B------:R-:W-:Y:S04]  /*6310*/  MOV R3, UR5 ;  /* 0x0000000500037c02 */ /* 0x000fe80008000f00 */
[----:B------:R-:W1:Y:S01]  /*6320*/  @!UP0 LDCU UR4, c[0x0][0xc80] ;  /* 0x00019000ff0487ac */ /* 0x000e620008000800 */
[----:B-----5:R2:W5:Y:S02]  /*6330*/  @P3 LDG.E R49, desc[UR54][R2.64] ;  /* 0x0000003602313981 */ /* 0x020564000c1e1900 */
[----:B-12---:R-:W-:Y:S02]  /*6340*/  @!P3 IMAD.U32 R49, RZ, RZ, UR4 ;  /* 0x00000004ff31be24 */ /* 0x006fe4000f8e00ff */
.L_x_95:
[----:B------:R-:W-:Y:S05]  /*6350*/  @!P4 BRA `(.L_x_96) ;  /* 0x000000000020c947 */ /* 0x000fea0003800000 */
[----:B------:R-:W-:Y:S04]  /*6360*/  ISETP.NE.U32.AND P3, PT, R80, RZ, PT ;  /* 0x000000ff5000720c */ /* 0x000fe80003f65070 */
[----:B------:R-:W-:Y:S11]  /*6370*/  ISETP.NE.AND.EX P3, PT, R81, RZ, PT, P3 ;  /* 0x000000ff5100720c */ /* 0x000ff60003f65330 */
[----:B------:R-:W-:Y:S02]  /*6380*/  @!UPT UIADD3 URZ, UPT, UPT, URZ, URZ, URZ ;  /* 0x000000fffffff290 */ /* 0x000fe4000fffe0ff */
[----:B------:R-:W1:Y:S01]  /*6390*/  @P3 LDC.64 R2, c[0x0][0xca8] ;  /* 0x00032a00ff023b82 */ /* 0x000e620000000a00 */
[----:B------:R-:W-:Y:S04]  /*63a0*/  @P3 IMAD R0, R82, UR52, RZ ;  /* 0x0000003452003c24 */ /* 0x000fe8000f8e02ff */
[----:B-1----:R-:W-:Y:S05]  /*63b0*/  @P3 IMAD.WIDE R2, R0, 0x4, R2 ;  /* 0x0000000400023825 */ /* 0x002fea00078e0202 */
[----:B-----5:R1:W5:Y:S02]  /*63c0*/  @P3 LDG.E R47, desc[UR54][R2.64] ;  /* 0x00000036022f3981 */ /* 0x020364000c1e1900 */
[----:B-1----:R-:W2:Y:S02]  /*63d0*/  @!P3 LDC R47, c[0x0][0xca0] ;  /* 0x00032800ff2fbb82 */ /* 0x002ea40000000800 */
.L_x_96:
[----:B-----5:R-:W-:Y:S01]  /*63e0*/  FSETP.NEU.AND P3, PT, R49, RZ, PT ;  /* 0x000000ff3100720b */ /* 0x020fe20003f6d000 */
[----:B------:R-:W-:Y:S01]  /*63f0*/  BSSY B1, `(.L_x_97) ;  /* 0x0000039000017945 */ /* 0x000fe20003800000 */
[----:B------:R-:W-:Y:S01]  /*6400*/  SEL R3, RZ, 0xffffffff, P2 ;  /* 0xffffffffff037807 */ /* 0x000fe20001000000 */
[----:B------:R-:W-:Y:S01]  /*6410*/  IMAD.MOV.U32 R66, RZ, RZ, 0x1 ;  /* 0x00000001ff427424 */ /* 0x000fe200078e00ff */
[----:B------:R-:W-:Y:S01]  /*6420*/  @P1 LOP3.LUT P2, RZ, R88, 0xff, RZ, 0xc0, !PT ;  /* 0x000000ff58ff1812 */ /* 0x000fe2000784c0ff */
[----:B------:R-:W-:Y:S01]  /*6430*/  IMAD R48, R45, 0x80, R46 ;  /* 0x000000802d307824 */ /* 0x000fe200078e022e */
[----:B------:R-:W-:Y:S01]  /*6440*/  @P1 SEL R0, RZ, 0xffffffff, P3 ;  /* 0xffffffffff001807 */ /* 0x000fe20001800000 */
[----:B------:R-:W-:Y:S01]  /*6450*/  IMAD R106, R101, -0x10, R99 ;  /* 0xfffffff0656a7824 */ /* 0x000fe200078e0263 */
[----:B------:R-:W-:Y:S01]  /*6460*/  LOP3.LUT R97, R97, 0x1, RZ, 0x3c, !PT ;  /* 0x0000000161617812 */ /* 0x000fe200078e3cff */
[----:B------:R-:W-:Y:S01]  /*6470*/  IMAD.MOV.U32 R65, RZ, RZ, RZ ;  /* 0x000000ffff417224 */ /* 0x000fe200078e00ff */
[----:B------:R-:W-:Y:S02]  /*6480*/  @P0 SEL R0, R3, R0, !P2 ;  /* 0x0000000003000207 */ /* 0x000fe40005000000 */
[----:B------:R-:W-:Y:S02]  /*6490*/  CS2R R78, SRZ ;  /* 0x00000000004e7805 */ /* 0x000fe4000001ff00 */
[----:B------:R-:W-:Y:S02]  /*64a0*/  LEA R64, R45, UR36, 0x3 ;  /* 0x000000242d407c11 */ /* 0x000fe4000f8e18ff */
[----:B------:R-:W-:Y:S02]  /*64b0*/  CS2R R76, SRZ ;  /* 0x00000000004c7805 */ /* 0x000fe4000001ff00 */
[----:B------:R-:W-:Y:S02]  /*64c0*/  @P1 LOP3.LUT R0, R0, 0x1, RZ, 0xc0, !PT ;  /* 0x0000000100001812 */ /* 0x000fe400078ec0ff */
[----:B------:R-:W-:Y:S02]  /*64d0*/  CS2R R70, SRZ ;  /* 0x0000000000467805 */ /* 0x000fe4000001ff00 */
[----:B------:R-:W-:Y:S02]  /*64e0*/  PLOP3.LUT P2, PT, PT, PT, UP1, 0x80, 0x8 ;  /* 0x000000000008781c */ /* 0x000fe40003f4f018 */
[----:B------:R-:W-:Y:S02]  /*64f0*/  CS2R R68, SRZ ;  /* 0x0000000000447805 */ /* 0x000fe4000001ff00 */
[----:B------:R-:W-:Y:S02]  /*6500*/  ISETP.NE.U32.OR P5, PT, R0, 0x1, !P1 ;  /* 0x000000010000780c */ /* 0x000fe40004fa5470 */
[----:B------:R-:W-:Y:S02]  /*6510*/  CS2R R62, SRZ ;  /* 0x00000000003e7805 */ /* 0x000fe4000001ff00 */
[----:B------:R-:W-:Y:S02]  /*6520*/  LOP3.LUT P4, R104, R88, 0xff, RZ, 0xc0, !PT ;  /* 0x000000ff58687812 */ /* 0x000fe4000788c0ff */
[----:B------:R-:W-:Y:S02]  /*6530*/  CS2R R60, SRZ ;  /* 0x00000000003c7805 */ /* 0x000fe4000001ff00 */
[----:B------:R-:W-:Y:S02]  /*6540*/  SEL R2, RZ, 0xffffffff, P3 ;  /* 0xffffffffff027807 */ /* 0x000fe40001800000 */
[----:B------:R-:W-:Y:S02]  /*6550*/  CS2R R58, SRZ ;  /* 0x00000000003a7805 */ /* 0x000fe4000001ff00 */
[----:B------:R-:W-:Y:S02]  /*6560*/  P2R R107, PR, RZ, 0x20 ;  /* 0x00000020ff6b7803 */ /* 0x000fe40000000000 */
[----:B------:R-:W-:Y:S02]  /*6570*/  CS2R R56, SRZ ;  /* 0x0000000000387805 */ /* 0x000fe4000001ff00 */
[----:B------:R-:W-:Y:S02]  /*6580*/  @P2 SEL R2, R3, R2, !P4 ;  /* 0x0000000203022207 */ /* 0x000fe40006000000 */
[----:B------:R-:W-:Y:S02]  /*6590*/  @P5 SHF.L.U32 R0, R97, 0x1f, RZ ;  /* 0x0000001f61005819 */ /* 0x000fe400000006ff */
[----:B------:R-:W-:Y:S02]  /*65a0*/  LOP3.LUT R2, R2, 0x1, RZ, 0xc0, !PT ;  /* 0x0000000102027812 */ /* 0x000fe400078ec0ff */
[----:B------:R1:W3:Y:S02]  /*65b0*/  @P5 SYNCS.PHASECHK.TRANS64.TRYWAIT P1, [UR36+0x20], R0 ;  /* 0x00002000ff0055a7 */ /* 0x0002e40008021124 */
[----:B------:R-:W-:Y:S04]  /*65c0*/  ISETP.NE.U32.AND P2, PT, R2, 0x1, PT ;  /* 0x000000010200780c */ /* 0x000fe80003f45070 */
[----:B------:R-:W-:Y:S02]  /*65d0*/  P2R R67, PR, RZ, 0x4 ;  /* 0x00000004ff437803 */ /* 0x000fe40000000000 */
[----:B-1----:R-:W-:Y:S04]  /*65e0*/  SHF.L.U32 R0, R96, 0x1f, RZ ;  /* 0x0000001f60007819 */ /* 0x002fe800000006ff */
[----:B------:R1:W4:Y:S01]  /*65f0*/  SYNCS.PHASECHK.TRANS64.TRYWAIT P0, [R64+URZ+0x90], R0 ;  /* 0x00009000400075a7 */ /* 0x00032200080011ff */
[----:B---3--:R-:W-:Y:S01]  /*6600*/  @P5 SEL R66, RZ, 0x1, !P1 ;  /* 0x00000001ff425807 */ /* 0x008fe20004800000 */
[----:B-1----:R-:W-:Y:S06]  /*6610*/  @!P5 BRA `(.L_x_98) ;  /* 0x000000000058d947 */ /* 0x002fec0003800000 */
[----:B------:R-:W-:Y:S01]  /*6620*/  IMAD.MOV.U32 R79, RZ, RZ, RZ ;  /* 0x000000ffff4f7224 */ /* 0x000fe200078e00ff */
[----:B------:R-:W-:Y:S01]  /*6630*/  ISETP.NE.AND P1, PT, R66, RZ, PT ;  /* 0x000000ff4200720c */ /* 0x000fe20003f25270 */
[----:B------:R-:W-:Y:S01]  /*6640*/  BSSY B0, `(.L_x_99) ;  /* 0x000000c000007945 */ /* 0x000fe20003800000 */
[----:B------:R-:W-:Y:S02]  /*6650*/  CS2R R58, SRZ ;  /* 0x00000000003a7805 */ /* 0x000fe4000001ff00 */
[----:B------:R-:W-:Y:S02]  /*6660*/  CS2R R56, SRZ ;  /* 0x0000000000387805 */ /* 0x000fe4000001ff00 */
[----:B------:R-:W-:Y:S02]  /*6670*/  CS2R R62, SRZ ;  /* 0x00000000003e7805 */ /* 0x000fe4000001ff00 */
[----:B------:R-:W-:Y:S02]  /*6680*/  CS2R R60, SRZ ;  /* 0x00000000003c7805 */ /* 0x000fe4000001ff00 */
[----:B------:R-:W-:Y:S02]  /*6690*/  CS2R R70, SRZ ;  /* 0x0000000000467805 */ /* 0x000fe4000001ff00 */
[----:B------:R-:W-:Y:S02]  /*66a0*/  CS2R R68, SRZ ;  /* 0x0000000000447805 */ /* 0x000fe4000001ff00 */
[----:B------:R-:W-:Y:S01]  /*66b0*/  CS2R R76, SRZ ;  /* 0x00000000004c7805 */ /* 0x000fe2000001ff00 */
[----:B------:R-:W-:Y:S06]  /*66c0*/  @P1 BRA `(.L_x_100) ;  /* 0x00000000000c1947 */ /* 0x000fec0003800000 */
[----:B------:R-:W-:Y:S04]  /*66d0*/  SHF.L.U32 R3, R97, 0x1f, RZ ;  /* 0x0000001f61037819 */ /* 0x000fe800000006ff */
[----:B------:R-:W1:Y:S02]  /*66e0*/  SYNCS.PHASECHK.TRANS64.TRYWAIT P1, [UR36+0x20], R3 ;  /* 0x00002003ff0075a7 */ /* 0x000e640008021124 */
[----:B-1----:R-:W-:Y:S05]  /*66f0*/  @!P1 BRA `(.L_x_101) ;  /* 0x0000003c00109947 */ /* 0x002fea0003800000 */
.L_x_100:
[----:B------:R-:W-:Y:S05]  /*6700*/  BSYNC B0 ;  /* 0x0000000000007941 */ /* 0x000fea0003800000 */
.L_x_99:
[----:B------:R-:W-:Y:S01]  /*6710*/  ISETP.NE.AND P1, PT, R67, RZ, PT ;  /* 0x000000ff4300720c */ /* 0x000fe20003f25270 */
[----:B------:R-:W-:Y:S11]  /*6720*/  HFMA2 R65, -RZ, RZ, 0, 5.9604644775390625e-08 ;  /* 0x00000001ff417431 */ /* 0x000ff600000001ff */
[----:B------:R-:W-:Y:S01]  /*6730*/  @!UPT UIADD3 URZ, UPT, UPT, URZ, URZ, URZ ;  /* 0x000000fffffff290 */ /* 0x000fe2000fffe0ff */
[----:B------:R3:W1:Y:S04]  /*6740*/  @P1 LDS.128 R56, [R100] ;  /* 0x0000000064381984 */ /* 0x0006680000000c00 */
[----:B------:R3:W1:Y:S04]  /*6750*/  @P1 LDS.128 R60, [R99+0x10] ;  /* 0x00001000633c1984 */ /* 0x0006680000000c00 */
[----:B------:R3:W1:Y:S04]  /*6760*/  @P1 LDS.128 R68, [R98+0x20] ;  /* 0x0000200062441984 */ /* 0x0006680000000c00 */
[----:B------:R3:W1:Y:S02]  /*6770*/  @P1 LDS.128 R76, [R106+0x30] ;  /* 0x000030006a4c1984 */ /* 0x0006640000000c00 */
.L_x_98:
[----:B------:R-:W-:Y:S05]  /*6780*/  BSYNC B1 ;  /* 0x0000000000017941 */ /* 0x000fea0003800000 */
.L_x_97:
[----:B-1----:R-:W-:Y:S04]  /*6790*/  SHF.R.U32.HI R2, RZ, 0x15, R48 ;  /* 0x00000015ff027819 */ /* 0x002fe80000011630 */
[----:B------:R-:W-:Y:S01]  /*67a0*/  LOP3.LUT P1, RZ, R2, 0x3, R92, 0x48, !PT ;  /* 0x0000000302ff7812 */ /* 0x000fe2000782485c */
[----:B------:R-:W-:Y:S01]  /*67b0*/  @!UPT UIADD3 URZ, UPT, UPT, URZ, URZ, URZ ;  /* 0x000000fffffff290 */ /* 0x000fe2000fffe0ff */
[----:B----4-:R-:W-:Y:S11]  /*67c0*/  @P0 BRA `(.L_x_102) ;  /* 0x0000000000080947 */ /* 0x010ff60003800000 */
[----:B------:R-:W1:Y:S02]  /*67d0*/  SYNCS.PHASECHK.TRANS64.TRYWAIT P0, [R64+URZ+0x90], R0 ;  /* 0x00009000400075a7 */ /* 0x000e6400080011ff */
[----:B-1----:R-:W-:Y:S05]  /*67e0*/  @!P0 BRA `(.L_x_103) ;  /* 0x0000003800ec8947 */ /* 0x002fea0003800000 */
.L_x_102:
[----:B------:R-:W-:Y:S05]  /*67f0*/  @!P1 BRA `(.L_x_104) ;  /* 0x0000000000409947 */ /* 0x000fea0003800000 */
[----:B------:R-:W4:Y:S01]  /*6800*/  LDCU.64 UR8, c[0x4][0x70] ;  /* 0x01000e00ff0877ac */ /* 0x000f220008000a00 */
[----:B------:R-:W-:Y:S01]  /*6810*/  MOV R3, 0x0 ;  /* 0x0000000000037802 */ /* 0x000fe20000000f00 */
[----:B------:R-:W-:Y:S02]  /*6820*/  HFMA2 R12, -RZ, RZ, 0, 5.9604644775390625e-08 ;  /* 0x00000001ff0c7431 */ /* 0x000fe400000001ff */
[----:B------:R-:W-:Y:S02]  /*6830*/  IMAD.MOV.U32 R8, RZ, RZ, 0x192 ;  /* 0x00000192ff087424 */ /* 0x000fe400078e00ff */
[----:B------:R-:W-:Y:S01]  /*6840*/  IMAD.MOV.U32 R13, RZ, RZ, RZ ;  /* 0x000000ffff0d7224 */ /* 0x000fe200078e00ff */
[----:B------:R-:W5:Y:S01]  /*6850*/  LDCU.64 UR6, c[0x4][0x78] ;  /* 0x01000f00ff0677ac */ /* 0x000f620008000a00 */
[----:B------:R-:W1:Y:S01]  /*6860*/  LDC.64 R2, c[0x4][R3] ;  /* 0x0100000003027b82 */ /* 0x000e620000000a00 */
[----:B------:R-:W2:Y:S01]  /*6870*/  LDCU.64 UR4, c[0x4][0x10] ;  /* 0x01000200ff0477ac */ /* 0x000ea20008000a00 */
[----:B----4-:R-:W-:Y:S01]  /*6880*/  MOV R5, UR9 ;  /* 0x0000000900057c02 */ /* 0x010fe20008000f00 */
[----:B------:R-:W-:Y:S01]  /*6890*/  IMAD.U32 R4, RZ, RZ, UR8 ;  /* 0x00000008ff047e24 */ /* 0x000fe2000f8e00ff */
[----:B-----5:R-:W-:Y:S01]  /*68a0*/  MOV R7, UR7 ;  /* 0x0000000700077c02 */ /* 0x020fe20008000f00 */
[----:B------:R-:W-:Y:S01]  /*68b0*/  IMAD.U32 R6, RZ, RZ, UR6 ;  /* 0x00000006ff067e24 */ /* 0x000fe2000f8e00ff */
[----:B--2---:R-:W-:Y:S01]  /*68c0*/  MOV R11, UR5 ;  /* 0x00000005000b7c02 */ /* 0x004fe20008000f00 */
[----:B------:R-:W-:Y:S02]  /*68d0*/  IMAD.U32 R10, RZ, RZ, UR4 ;  /* 0x00000004ff0a7e24 */ /* 0x000fe4000f8e00ff */
[----:B------:R-:W-:Y:S07]  /*68e0*/  LEPC R20, `(.L_x_104) ;  /* 0x000000001014794e */ /* 0x000fee0000000000 */
[----:B-1-3--:R-:W-:Y:S05]  /*68f0*/  CALL.ABS.NOINC R2 ;  /* 0x0000000002007343 */ /* 0x00afea0003c00000 */
.L_x_104:
[----:B------:R-:W-:Y:S01]  /*6900*/  SHF.L.U32 R50, R56, 0x10, RZ ;  /* 0x0000001038327819 */ /* 0x000fe200000006ff */
[----:B------:R-:W-:Y:S05]  /*6910*/  WARPSYNC.ALL ;  /* 0x0000000000007948 */ /* 0x000fea0003800000 */
[----:B------:R-:W-:Y:S01]  /*6920*/  R2UR UR4, R48 ;  /* 0x00000000300472ca */ /* 0x000fe200000e0000 */
[----:B------:R-:W-:Y:S01]  /*6930*/  BSSY.RECONVERGENT B0, `(.L_x_105) ;  /* 0x0000088000007945 */ /* 0x000fe20003800200 */
[----:B------:R-:W-:Y:S02]  /*6940*/  LOP3.LUT R51, R56, 0xffff0000, RZ, 0xc0, !PT ;  /* 0xffff000038337812 */ /* 0x000fe400078ec0ff */
[----:B------:R-:W-:Y:S02]  /*6950*/  SHF.L.U32 R52, R57, 0x10, RZ ;  /* 0x0000001039347819 */ /* 0x000fe400000006ff */
[----:B------:R-:W-:Y:S07]  /*6960*/  ISETP.NE.AND P0, PT, R102, RZ, PT ;  /* 0x000000ff6600720c */ /* 0x000fee0003f05270 */
[----:B------:R-:W1:Y:S02]  /*6970*/  LDTM.x32 R4, tmem[UR4] ;  /* 0x00000004000479ee */ /* 0x000e6400082c0000 */
[C---:B-12---:R-:W-:Y:S01]  /*6980*/  FMUL R0, R47.reuse, R4 ;  /* 0x000000042f007220 */ /* 0x046fe20000400000 */
[C---:B------:R-:W-:Y:S01]  /*6990*/  FMUL R2, R47.reuse, R5 ;  /* 0x000000052f027220 */ /* 0x040fe20000400000 */
[C---:B------:R-:W-:Y:S01]  /*69a0*/  FMUL R4, R47.reuse, R8 ;  /* 0x000000082f047220 */ /* 0x040fe20000400000 */
[C---:B------:R-:W-:Y:S01]  /*69b0*/  FMUL R3, R47.reuse, R6 ;  /* 0x000000062f037220 */ /* 0x040fe20000400000 */
[C---:B------:R-:W-:Y:S01]  /*69c0*/  FMUL R5, R47.reuse, R9 ;  /* 0x000000092f057220 */ /* 0x040fe20000400000 */
[C---:B------:R-:W-:Y:S01]  /*69d0*/  FMUL R8, R47.reuse, R12 ;  /* 0x0000000c2f087220 */ /* 0x040fe20000400000 */
[C---:B------:R-:W-:Y:S01]  /*69e0*/  FMUL R6, R47.reuse, R10 ;  /* 0x0000000a2f067220 */ /* 0x040fe20000400000 */
[C---:B------:R-:W-:Y:S01]  /*69f0*/  FMUL R9, R47.reuse, R13 ;  /* 0x0000000d2f097220 */ /* 0x040fe20000400000 */
[----:B------:R-:W-:Y:S01]  /*6a00*/  FMUL R12, R47, R16 ;  /* 0x000000102f0c7220 */ /* 0x000fe20000400000 */
[----:B------:R-:W-:Y:S01]  /*6a10*/  FFMA R0, R49, R50, R0 ;  /* 0x0000003231007223 */ /* 0x000fe20000000000 */
[C---:B------:R-:W-:Y:S01]  /*6a20*/  FMUL R10, R47.reuse, R14 ;  /* 0x0000000e2f0a7220 */ /* 0x040fe20000400000 */
[C---:B------:R-:W-:Y:S01]  /*6a30*/  FMUL R13, R47.reuse, R17 ;  /* 0x000000112f0d7220 */ /* 0x040fe20000400000 */
[----:B------:R-:W-:Y:S01]  /*6a40*/  FMUL R16, R47, R20 ;  /* 0x000000142f107220 */ /* 0x000fe20000400000 */
[----:B------:R-:W-:Y:S01]  /*6a50*/  FFMA R2, R49, R51, R2 ;  /* 0x0000003331027223 */ /* 0x000fe20000000002 */
[C---:B------:R-:W-:Y:S01]  /*6a60*/  FMUL R14, R47.reuse, R18 ;  /* 0x000000122f0e7220 */ /* 0x040fe20000400000 */
        /* <DEDUP_REMOVED lines=8> */
[----:B------:R-:W-:Y:S01]  /*6af0*/  LOP3.LUT R32, R57, 0xffff0000, RZ, 0xc0, !PT ;  /* 0xffff000039207812 */ /* 0x000fe200078ec0ff */
[C---:B------:R-:W-:Y:S01]  /*6b00*/  FMUL R26, R47.reuse, R30 ;  /* 0x0000001e2f1a7220 */ /* 0x040fe20000400000 */
[----:B------:R-:W-:Y:S01]  /*6b10*/  FMUL R29, R47, R33 ;  /* 0x000000212f1d7220 */ /* 0x000fe20000400000 */
[----:B------:R-:W-:Y:S01]  /*6b20*/  SHF.L.U32 R33, R58, 0x10, RZ ;  /* 0x000000103a217819 */ /* 0x000fe200000006ff */
[----:B------:R-:W-:Y:S01]  /*6b30*/  FFMA R3, R49, R52, R3 ;  /* 0x0000003431037223 */ /* 0x000fe20000000003 */
[----:B------:R-:W-:Y:S01]  /*6b40*/  F2FP.BF16.F32.PACK_AB R52, R2, R0 ;  /* 0x000000000234723e */ /* 0x000fe200000010ff */
[----:B------:R-:W-:Y:S01]  /*6b50*/  FMUL R7, R47, R7 ;  /* 0x000000072f077220 */ /* 0x000fe20000400000 */
[----:B------:R-:W-:Y:S01]  /*6b60*/  SHF.L.U32 R0, R59, 0x10, RZ ;  /* 0x000000103b007819 */ /* 0x000fe200000006ff */
[----:B------:R-:W-:Y:S01]  /*6b70*/  FMUL R30, R47, R34 ;  /* 0x000000222f1e7220 */ /* 0x000fe20000400000 */
[----:B------:R-:W-:Y:S01]  /*6b80*/  LOP3.LUT R34, R58, 0xffff0000, RZ, 0xc0, !PT ;  /* 0xffff00003a227812 */ /* 0x000fe200078ec0ff */
[----:B------:R-:W-:Y:S01]  /*6b90*/  FFMA R7, R49, R32, R7 ;  /* 0x0000002031077223 */ /* 0x000fe20000000007 */
[----:B------:R-:W-:Y:S01]  /*6ba0*/  LOP3.LUT R2, R59, 0xffff0000, RZ, 0xc0, !PT ;  /* 0xffff00003b027812 */ /* 0x000fe200078ec0ff */
[----:B------:R-:W-:Y:S01]  /*6bb0*/  FFMA R4, R49, R33, R4 ;  /* 0x0000002131047223 */ /* 0x000fe20000000004 */
[----:B------:R-:W-:Y:S01]  /*6bc0*/  FMUL R11, R47, R11 ;  /* 0x0000000b2f0b7220 */ /* 0x000fe20000400000 */
[----:B------:R-:W-:Y:S01]  /*6bd0*/  FFMA R5, R49, R34, R5 ;  /* 0x0000002231057223 */ /* 0x000fe20000000005 */
[----:B------:R-:W-:Y:S01]  /*6be0*/  F2FP.BF16.F32.PACK_AB R53, R7, R3 ;  /* 0x000000030735723e */ /* 0x000fe200000010ff */
[C---:B------:R-:W-:Y:S01]  /*6bf0*/  FFMA R6, R49.reuse, R0, R6 ;  /* 0x0000000031067223 */ /* 0x040fe20000000006 */
[C---:B------:R-:W-:Y:S01]  /*6c00*/  SHF.L.U32 R0, R60.reuse, 0x10, RZ ;  /* 0x000000103c007819 */ /* 0x040fe200000006ff */
[----:B------:R-:W-:Y:S01]  /*6c10*/  FFMA R11, R49, R2, R11 ;  /* 0x00000002310b7223 */ /* 0x000fe2000000000b */
[----:B------:R-:W-:Y:S01]  /*6c20*/  LOP3.LUT R2, R60, 0xffff0000, RZ, 0xc0, !PT ;  /* 0xffff00003c027812 */ /* 0x000fe200078ec0ff */
[----:B------:R-:W-:Y:S01]  /*6c30*/  FMUL R15, R47, R15 ;  /* 0x0000000f2f0f7220 */ /* 0x000fe20000400000 */
[----:B------:R-:W-:Y:S01]  /*6c40*/  SHF.L.U32 R3, R61, 0x10, RZ ;  /* 0x000000103d037819 */ /* 0x000fe200000006ff */
[----:B------:R-:W-:Y:S01]  /*6c50*/  FFMA R8, R49, R0, R8 ;  /* 0x0000000031087223 */ /* 0x000fe20000000008 */
[----:B------:R-:W-:Y:S01]  /*6c60*/  LOP3.LUT R0, R61, 0xffff0000, RZ, 0xc0, !PT ;  /* 0xffff00003d007812 */ /* 0x000fe200078ec0ff */
[C---:B------:R-:W-:Y:S01]  /*6c70*/  FFMA R9, R49.reuse, R2, R9 ;  /* 0x0000000231097223 */ /* 0x040fe20000000009 */
[C---:B------:R-:W-:Y:S01]  /*6c80*/  SHF.L.U32 R2, R62.reuse, 0x10, RZ ;  /* 0x000000103e027819 */ /* 0x040fe200000006ff */
[----:B------:R-:W-:Y:S01]  /*6c90*/  FFMA R10, R49, R3, R10 ;  /* 0x00000003310a7223 */ /* 0x000fe2000000000a */
[----:B------:R-:W-:Y:S01]  /*6ca0*/  SHF.L.U32 R3, R63, 0x10, RZ ;  /* 0x000000103f037819 */ /* 0x000fe200000006ff */
[C---:B------:R-:W-:Y:S01]  /*6cb0*/  FFMA R15, R49.reuse, R0, R15 ;  /* 0x00000000310f7223 */ /* 0x040fe2000000000f */
[----:B------:R-:W-:Y:S01]  /*6cc0*/  LOP3.LUT R0, R62, 0xffff0000, RZ, 0xc0, !PT ;  /* 0xffff00003e007812 */ /* 0x000fe200078ec0ff */
[----:B------:R-:W-:Y:S01]  /*6cd0*/  FFMA R12, R49, R2, R12 ;  /* 0x00000002310c7223 */ /* 0x000fe2000000000c */
[C---:B------:R-:W-:Y:S01]  /*6ce0*/  SHF.L.U32 R2, R68.reuse, 0x10, RZ ;  /* 0x0000001044027819 */ /* 0x040fe200000006ff */
[----:B------:R-:W-:Y:S01]  /*6cf0*/  FMUL R19, R47, R19 ;  /* 0x000000132f137220 */ /* 0x000fe20000400000 */
[----:B------:R-:W-:Y:S01]  /*6d00*/  F2FP.BF16.F32.PACK_AB R54, R5, R4 ;  /* 0x000000040536723e */ /* 0x000fe200000010ff */
[----:B------:R-:W-:Y:S01]  /*6d10*/  FFMA R13, R49, R0, R13 ;  /* 0x00000000310d7223 */ /* 0x000fe2000000000d */
[----:B------:R-:W-:Y:S01]  /*6d20*/  LOP3.LUT R0, R63, 0xffff0000, RZ, 0xc0, !PT ;  /* 0xffff00003f007812 */ /* 0x000fe200078ec0ff */
[----:B------:R-:W-:Y:S01]  /*6d30*/  FFMA R14, R49, R3, R14 ;  /* 0x00000003310e7223 */ /* 0x000fe2000000000e */
[----:B------:R-:W-:Y:S01]  /*6d40*/  LOP3.LUT R3, R68, 0xffff0000, RZ, 0xc0, !PT ;  /* 0xffff000044037812 */ /* 0x000fe200078ec0ff */
[----:B------:R-:W-:Y:S01]  /*6d50*/  FMUL R23, R47, R23 ;  /* 0x000000172f177220 */ /* 0x000fe20000400000 */
[----:B------:R-:W-:Y:S01]  /*6d60*/  F2FP.BF16.F32.PACK_AB R55, R11, R6 ;  /* 0x000000060b37723e */ /* 0x000fe200000010ff */
[----:B------:R-:W-:Y:S01]  /*6d70*/  FFMA R19, R49, R0, R19 ;  /* 0x0000000031137223 */ /* 0x000fe20000000013 */
[----:B------:R-:W-:Y:S01]  /*6d80*/  SHF.L.U32 R0, R69, 0x10, RZ ;  /* 0x0000001045007819 */ /* 0x000fe200000006ff */
[----:B------:R-:W-:Y:S01]  /*6d90*/  FFMA R16, R49, R2, R16 ;  /* 0x0000000231107223 */ /* 0x000fe20000000010 */
[----:B------:R-:W-:Y:S01]  /*6da0*/  LOP3.LUT R2, R69, 0xffff0000, RZ, 0xc0, !PT ;  /* 0xffff000045027812 */ /* 0x000fe200078ec0ff */
[----:B------:R-:W-:Y:S01]  /*6db0*/  FFMA R17, R49, R3, R17 ;  /* 0x0000000331117223 */ /* 0x000fe20000000011 */
[----:B------:R-:W-:Y:S01]  /*6dc0*/  SHF.L.U32 R3, R71, 0x10, RZ ;  /* 0x0000001047037819 */ /* 0x000fe200000006ff */
[----:B------:R-:W-:Y:S01]  /*6dd0*/  FFMA R18, R49, R0, R18 ;  /* 0x0000000031127223 */ /* 0x000fe20000000012 */
[C---:B------:R-:W-:Y:S01]  /*6de0*/  SHF.L.U32 R0, R70.reuse, 0x10, RZ ;  /* 0x0000001046007819 */ /* 0x040fe200000006ff */
[----:B------:R1:W-:Y:S01]  /*6df0*/  STS.128 [R100], R52 ;  /* 0x0000003464007388 */ /* 0x0003e20000000c00 */
[----:B------:R-:W-:Y:S01]  /*6e00*/  F2FP.BF16.F32.PACK_AB R8, R9, R8 ;  /* 0x000000080908723e */ /* 0x000fe200000010ff */
[C---:B------:R-:W-:Y:S01]  /*6e10*/  FFMA R23, R49.reuse, R2, R23 ;  /* 0x0000000231177223 */ /* 0x040fe20000000017 */
[----:B------:R-:W-:Y:S01]  /*6e20*/  LOP3.LUT R2, R70, 0xffff0000, RZ, 0xc0, !PT ;  /* 0xffff000046027812 */ /* 0x000fe200078ec0ff */
[----:B------:R-:W-:Y:S01]  /*6e30*/  FFMA R20, R49, R0, R20 ;  /* 0x0000000031147223 */ /* 0x000fe20000000014 */
[----:B------:R-:W-:Y:S01]  /*6e40*/  LOP3.LUT R0, R71, 0xffff0000, RZ, 0xc0, !PT ;  /* 0xffff000047007812 */ /* 0x000fe200078ec0ff */
[----:B------:R-:W-:Y:S01]  /*6e50*/  FMUL R27, R47, R27 ;  /* 0x0000001b2f1b7220 */ /* 0x000fe20000400000 */
[----:B------:R-:W-:Y:S01]  /*6e60*/  F2FP.BF16.F32.PACK_AB R9, R15, R10 ;  /* 0x0000000a0f09723e */ /* 0x000fe200000010ff */
[C---:B------:R-:W-:Y:S01]  /*6e70*/  FFMA R21, R49.reuse, R2, R21 ;  /* 0x0000000231157223 */ /* 0x040fe20000000015 */
[C---:B------:R-:W-:Y:S01]  /*6e80*/  FFMA R22, R49.reuse, R3, R22 ;  /* 0x0000000331167223 */ /* 0x040fe20000000016 */
[----:B------:R-:W-:Y:S01]  /*6e90*/  FFMA R27, R49, R0, R27 ;  /* 0x00000000311b7223 */ /* 0x000fe2000000001b */
[C---:B------:R-:W-:Y:S01]  /*6ea0*/  SHF.L.U32 R2, R76.reuse, 0x10, RZ ;  /* 0x000000104c027819 */ /* 0x040fe200000006ff */
[C---:B------:R-:W-:Y:S01]  /*6eb0*/  FMUL R31, R47.reuse, R31 ;  /* 0x0000001f2f1f7220 */ /* 0x040fe20000400000 */
[----:B------:R-:W-:Y:S01]  /*6ec0*/  LOP3.LUT R0, R76, 0xffff0000, RZ, 0xc0, !PT ;  /* 0xffff00004c007812 */ /* 0x000fe200078ec0ff */
[----:B------:R-:W-:Y:S01]  /*6ed0*/  FMUL R35, R47, R35 ;  /* 0x000000232f237220 */ /* 0x000fe20000400000 */
[----:B------:R-:W-:Y:S01]  /*6ee0*/  SHF.L.U32 R3, R77, 0x10, RZ ;  /* 0x000000104d037819 */ /* 0x000fe200000006ff */
[----:B------:R-:W-:Y:S01]  /*6ef0*/  FFMA R24, R49, R2, R24 ;  /* 0x0000000231187223 */ /* 0x000fe20000000018 */
[----:B------:R-:W-:Y:S01]  /*6f00*/  F2FP.BF16.F32.PACK_AB R10, R13, R12 ;  /* 0x0000000c0d0a723e */ /* 0x000fe200000010ff */
[----:B------:R-:W-:Y:S01]  /*6f10*/  FFMA R25, R49, R0, R25 ;  /* 0x0000000031197223 */ /* 0x000fe20000000019 */
[----:B------:R-:W-:Y:S01]  /*6f20*/  F2FP.BF16.F32.PACK_AB R11, R19, R14 ;  /* 0x0000000e130b723e */ /* 0x000fe200000010ff */
[----:B------:R-:W-:Y:S01]  /*6f30*/  FFMA R26, R49, R3, R26 ;  /* 0x00000003311a7223 */ /* 0x000fe2000000001a */
[----:B------:R-:W-:Y:S02]  /*6f40*/  LOP3.LUT R0, R77, 0xffff0000, RZ, 0xc0, !PT ;  /* 0xffff00004d007812 */ /* 0x000fe400078ec0ff */
[C---:B------:R-:W-:Y:S01]  /*6f50*/  SHF.L.U32 R2, R78.reuse, 0x10, RZ ;  /* 0x000000104e027819 */ /* 0x040fe200000006ff */
[----:B------:R1:W-:Y:S01]  /*6f60*/  STS.128 [R99+0x10], R8 ;  /* 0x0000100863007388 */ /* 0x0003e20000000c00 */
[----:B------:R-:W-:Y:S01]  /*6f70*/  LOP3.LUT R3, R78, 0xffff0000, RZ, 0xc0, !PT ;  /* 0xffff00004e037812 */ /* 0x000fe200078ec0ff */
[----:B------:R-:W-:Y:S01]  /*6f80*/  FFMA R31, R49, R0, R31 ;  /* 0x00000000311f7223 */ /* 0x000fe2000000001f */
[----:B------:R-:W-:Y:S01]  /*6f90*/  SHF.L.U32 R4, R79, 0x10, RZ ;  /* 0x000000104f047819 */ /* 0x000fe200000006ff */
[----:B------:R-:W-:Y:S01]  /*6fa0*/  FFMA R28, R49, R2, R28 ;  /* 0x00000002311c7223 */ /* 0x000fe2000000001c */
[----:B------:R-:W-:Y:S01]  /*6fb0*/  F2FP.BF16.F32.PACK_AB R16, R17, R16 ;  /* 0x000000101110723e */ /* 0x000fe200000010ff */
[----:B------:R-:W-:Y:S01]  /*6fc0*/  FFMA R29, R49, R3, R29 ;  /* 0x00000003311d7223 */ /* 0x000fe2000000001d */
[----:B------:R-:W-:Y:S01]  /*6fd0*/  LOP3.LUT R5, R79, 0xffff0000, RZ, 0xc0, !PT ;  /* 0xffff00004f057812 */ /* 0x000fe200078ec0ff */
[----:B------:R-:W-:Y:S01]  /*6fe0*/  FFMA R30, R49, R4, R30 ;  /* 0x00000004311e7223 */ /* 0x000fe2000000001e */
[----:B------:R-:W-:Y:S02]  /*6ff0*/  F2FP.BF16.F32.PACK_AB R17, R23, R18 ;  /* 0x000000121711723e */ /* 0x000fe400000010ff */
[----:B------:R-:W-:Y:S01]  /*7000*/  F2FP.BF16.F32.PACK_AB R18, R21, R20 ;  /* 0x000000141512723e */ /* 0x000fe200000010ff */
[----:B------:R-:W-:Y:S01]  /*7010*/  FFMA R35, R49, R5, R35 ;  /* 0x0000000531237223 */ /* 0x000fe20000000023 */
[----:B------:R-:W-:Y:S02]  /*7020*/  F2FP.BF16.F32.PACK_AB R19, R27, R22 ;  /* 0x000000161b13723e */ /* 0x000fe400000010ff */
[----:B------:R-:W-:Y:S02]  /*7030*/  F2FP.BF16.F32.PACK_AB R24, R25, R24 ;  /* 0x000000181918723e */ /* 0x000fe400000010ff */
[----:B------:R-:W-:Y:S01]  /*7040*/  F2FP.BF16.F32.PACK_AB R25, R31, R26 ;  /* 0x0000001a1f19723e */ /* 0x000fe200000010ff */
[----:B------:R1:W-:Y:S01]  /*7050*/  STS.128 [R98+0x20], R16 ;  /* 0x0000201062007388 */ /* 0x0003e20000000c00 */
[----:B------:R-:W-:Y:S02]  /*7060*/  F2FP.BF16.F32.PACK_AB R26, R29, R28 ;  /* 0x0000001c1d1a723e */ /* 0x000fe400000010ff */
[----:B------:R-:W-:Y:S05]  /*7070*/  F2FP.BF16.F32.PACK_AB R27, R35, R30 ;  /* 0x0000001e231b723e */ /* 0x000fea00000010ff */
[----:B------:R1:W-:Y:S01]  /*7080*/  STS.128 [R106+0x30], R24 ;  /* 0x000030186a007388 */ /* 0x0003e20000000c00 */
[----:B------:R-:W-:Y:S01]  /*7090*/  @!PT LDS RZ, [RZ] ;  /* 0x00000000fffff984 */ /* 0x000fe20000000800 */
[----:B------:R-:W-:Y:S01]  /*70a0*/  @!PT LDS RZ, [RZ] ;  /* 0x00000000fffff984 */ /* 0x000fe20000000800 */
[----:B------:R-:W-:Y:S01]  /*70b0*/  @!PT LDS RZ, [RZ] ;  /* 0x00000000fffff984 */ /* 0x000fe20000000800 */
[----:B------:R-:W-:Y:S01]  /*70c0*/  @!PT LDS RZ, [RZ] ;  /* 0x00000000fffff984 */ /* 0x000fe20000000800 */
[----:B------:R2:W-:Y:S07]  /*70d0*/  MEMBAR.ALL.CTA ;  /* 0x0000000000007992 */ /* 0x0005ee0000008000 */
[----:B--2---:R-:W2:Y:S02]  /*70e0*/  FENCE.VIEW.ASYNC.S ;  /* 0x00000000000073c6 */ /* 0x004ea40000000000 */
[----:B--2---:R-:W-:Y:S06]  /*70f0*/  BAR.SYNC.DEFER_BLOCKING 0x1, 0x80 ;  /* 0x0042000000007b1d */ /* 0x004fec0000010000 */
[----:B------:R-:W-:Y:S05]  /*7100*/  @P0 BRA `(.L_x_106) ;  /* 0x0000000000280947 */ /* 0x000fea0003800000 */
[----:B------:R-:W-:Y:S01]  /*7110*/  UIADD3 UR4, UPT, UPT, UR36, 0x200, URZ ;  /* 0x0000020024047890 */ /* 0x000fe2000fffe0ff */
[----:B------:R-:W-:Y:S05]  /*7120*/  UMOV UR43, UR52 ;  /* 0x00000034002b7c82 */ /* 0x000fea0008000000 */
[----:B------:R-:W-:Y:S01]  /*7130*/  MOV R93, UR4 ;  /* 0x00000004005d7c02 */ /* 0x000fe20008000f00 */
[----:B------:R-:W-:Y:S03]  /*7140*/  UIADD3 UR4, UP0, UPT, UR48, 0xa80, URZ ;  /* 0x00000a8030047890 */ /* 0x000fe6000ff1e0ff */
[----:B------:R-:W-:Y:S01]  /*7150*/  R2UR UR40, R93 ;  /* 0x000000005d2872ca */ /* 0x000fe200000e0000 */
[----:B------:R-:W-:Y:S11]  /*7160*/  UIADD3.X UR5, UPT, UPT, URZ, UR49, URZ, UP0, !UPT ;  /* 0x00000031ff057290 */ /* 0x000ff600087fe4ff */
[----:B------:R-:W-:Y:S01]  /*7170*/  @!UPT UIADD3 URZ, UPT, UPT, URZ, URZ, URZ ;  /* 0x000000fffffff290 */ /* 0x000fe2000fffe0ff */
[----:B------:R2:W-:Y:S01]  /*7180*/  UTMASTG.3D [UR40], [UR4] ;  /* 0x00000028040073b5 */ /* 0x0005e20008010000 */
[----:B------:R0:W-:Y:S01]  /*7190*/  UTMACMDFLUSH ;  /* 0x00000000000079b7 */ /* 0x0001e20000000000 */
[----:B--2---:R-:W-:Y:S04]  /*71a0*/  DEPBAR.LE SB0, 0x1 ;  /* 0x000080400000791a */ /* 0x004fe80000000000 */
.L_x_106:
[----:B------:R-:W-:Y:S05]  /*71b0*/  BSYNC.RECONVERGENT B0 ;  /* 0x0000000000007941 */ /* 0x000fea0003800200 */
.L_x_105:
[----:B------:R-:W-:Y:S01]  /*71c0*/  BAR.SYNC.DEFER_BLOCKING 0x1, 0x80 ;  /* 0x0042000000007b1d */ /* 0x000fe20000010000 */
[----:B------:R-:W-:Y:S01]  /*71d0*/  ISETP.NE.AND P1, PT, R107, RZ, PT ;  /* 0x000000ff6b00720c */ /* 0x000fe20003f25270 */
[----:B------:R-:W-:Y:S01]  /*71e0*/  UISETP.NE.AND UP0, UPT, UR39, URZ, UPT ;  /* 0x000000ff2700728c */ /* 0x000fe2000bf05270 */
[----:B------:R-:W-:Y:S11]  /*71f0*/  LEA R2, R65, UR36, 0x3 ;  /* 0x0000002441027c11 */ /* 0x000ff6000f8e18ff */
[----:B------:R-:W-:Y:S01]  /*7200*/  @P1 SHF.L.U32 R3, R97, 0x1f, RZ ;  /* 0x0000001f61031819 */ /* 0x000fe200000006ff */
[----:B------:R-:W-:Y:S06]  /*7210*/  BRA.U !UP0, `(.L_x_107) ;  /* 0x0000000108247547 */ /* 0x000fec000b800000 */
[----:B------:R-:W-:Y:S01]  /*7220*/  IMAD.U32 R4, RZ, RZ, UR37 ;  /* 0x00000025ff047e24 */ /* 0x000fe2000f8e00ff */
[----:B------:R-:W-:Y:S01]  /*7230*/  MOV R0, UR59 ;  /* 0x0000003b00007c02 */ /* 0x000fe20008000f00 */
[----:B------:R-:W-:Y:S03]  /*7240*/  UIADD3 UR4, UPT, UPT, UR37, 0x1, URZ ;  /* 0x0000000125047890 */ /* 0x000fe6000fffe0ff */
[----:B------:R-:W-:Y:S01]  /*7250*/  @P1 LEA R4, R4, UR36, 0x3 ;  /* 0x0000002404041c11 */ /* 0x000fe2000f8e18ff */
[----:B------:R-:W-:Y:S04]  /*7260*/  UISETP.NE.AND UP0, UPT, UR4, 0x4, UPT ;  /* 0x000000040400788c */ /* 0x000fe8000bf05270 */
[----:B------:R-:W-:Y:S01]  /*7270*/  @P1 VIADD R4, R4, 0x40 ;  /* 0x0000004004041836 */ /* 0x000fe20000000000 */
[----:B------:R-:W-:Y:S04]  /*7280*/  USEL UR37, UR4, URZ, UP0 ;  /* 0x000000ff04257287 */ /* 0x000fe80008000000 */
[----:B------:R-:W-:Y:S04]  /*7290*/  @P1 PRMT R0, R0, 0x654, R4 ;  /* 0x0000065400001816 */ /* 0x000fe80000000004 */
[----:B------:R2:W-:Y:S04]  /*72a0*/  @P1 SYNCS.ARRIVE.TRANS64.RED.A1T0 RZ, [R0+URZ], RZ ;  /* 0x000000ff00ff19a7 */ /* 0x0005e800081004ff */
.L_x_107:
[----:B------:R-:W4:Y:S01]  /*72b0*/  @P1 SYNCS.PHASECHK.TRANS64.TRYWAIT P0, [R2+URZ+0x20], R3 ;  /* 0x00002003020015a7 */ /* 0x000f2200080011ff */
[----:B------:R-:W-:Y:S01]  /*72c0*/  BSSY B1, `(.L_x_108) ;  /* 0x0000016000017945 */ /* 0x000fe20003800000 */
[----:B----4-:R-:W-:Y:S03]  /*72d0*/  @P1 SEL R66, RZ, 0x1, !P0 ;  /* 0x00000001ff421807 */ /* 0x010fe60004000000 */
[----:B------:R-:W-:Y:S05]  /*72e0*/  @!P1 BRA `(.L_x_109) ;  /* 0x00000000004c9947 */ /* 0x000fea0003800000 */
[----:B------:R-:W-:Y:S01]  /*72f0*/  ISETP.NE.AND P0, PT, R66, RZ, PT ;  /* 0x000000ff4200720c */ /* 0x000fe20003f05270 */
[----:B------:R-:W-:Y:S01]  /*7300*/  BSSY B0, `(.L_x_110) ;  /* 0x000000b000007945 */ /* 0x000fe20003800000 */
[----:B------:R-:W-:Y:S11]  /*7310*/  ISETP.NE.AND P1, PT, R67, RZ, PT ;  /* 0x000000ff4300720c */ /* 0x000ff60003f25270 */
[----:B------:R-:W-:Y:S02]  /*7320*/  @!UPT UIADD3 URZ, UPT, UPT, URZ, URZ, URZ ;  /* 0x000000fffffff290 */ /* 0x000fe4000fffe0ff */
[C---:B------:R-:W-:Y:S01]  /*7330*/  @P1 IMAD R6, R65.reuse, 0x2000, R100 ;  /* 0x0000200041061824 */ /* 0x040fe200078e0264 */
[C---:B------:R-:W-:Y:S01]  /*7340*/  @P1 LEA R4, R65.reuse, R98, 0xd ;  /* 0x0000006241041211 */ /* 0x040fe200078e68ff */
[C---:B------:R-:W-:Y:S02]  /*7350*/  @P1 IMAD R5, R65.reuse, 0x2000, R99 ;  /* 0x0000200041051824 */ /* 0x040fe400078e0263 */
[----:B------:R-:W-:Y:S01]  /*7360*/  @P1 IMAD R3, R65, 0x2000, R106 ;  /* 0x0000200041031824 */ /* 0x000fe200078e026a */
[----:B------:R-:W-:Y:S06]  /*7370*/  @P0 BRA `(.L_x_111) ;  /* 0x00000000000c0947 */ /* 0x000fec0003800000 */
[----:B--2---:R-:W-:Y:S04]  /*7380*/  SHF.L.U32 R0, R97, 0x1f, RZ ;  /* 0x0000001f61007819 */ /* 0x004fe800000006ff */
[----:B------:R-:W2:Y:S02]  /*7390*/  SYNCS.PHASECHK.TRANS64.TRYWAIT P0, [R2+URZ+0x20], R0 ;  /* 0x00002000020075a7 */ /* 0x000ea400080011ff */
[----:B--2---:R-:W-:Y:S05]  /*73a0*/  @!P0 BRA `(.L_x_112) ;  /* 0x0000003000108947 */ /* 0x004fea0003800000 */
.L_x_111:
[----:B------:R-:W-:Y:S05]  /*73b0*/  BSYNC B0 ;  /* 0x0000000000007941 */ /* 0x000fea0003800000 */
.L_x_110:
[----:B------:R-:W-:Y:S02]  /*73c0*/  ISETP.NE.AND P0, PT, R67, RZ, PT ;  /* 0x000000ff4300720c */ /* 0x000fe40003f05270 */
[----:B------:R-:W-:Y:S11]  /*73d0*/  IADD3 R65, PT, PT, R65, 0x1, RZ ;  /* 0x0000000141417810 */ /* 0x000ff60007ffe0ff */
[----:B------:R4:W1:Y:S04]  /*73e0*/  @P0 LDS.128 R56, [R6] ;  /* 0x0000000006380984 */ /* 0x0008680000000c00 */
[----:B------:R4:W1:Y:S04]  /*73f0*/  @P0 LDS.128 R60, [R5+0x10] ;  /* 0x00001000053c0984 */ /* 0x0008680000000c00 */
[----:B------:R4:W1:Y:S04]  /*7400*/  @P0 LDS.128 R68, [R4+0x20] ;  /* 0x0000200004440984 */ /* 0x0008680000000c00 */
[----:B------:R4:W1:Y:S02]  /*7410*/  @P0 LDS.128 R76, [R3+0x30] ;  /* 0x00003000034c0984 */ /* 0x0008640000000c00 */
.L_x_109:
[----:B------:R-:W-:Y:S05]  /*7420*/  BSYNC B1 ;  /* 0x0000000000017941 */ /* 0x000fea0003800000 */
.L_x_108:
[----:B--2---:R-:W-:Y:S05]  /*7430*/  VIADD R0, R48, 0x20 ;  /* 0x0000002030007836 */ /* 0x004fea0000000000 */
[----:B------:R-:W-:Y:S04]  /*7440*/  SHF.R.U32.HI R0, RZ, 0x15, R0 ;  /* 0x00000015ff007819 */ /* 0x000fe80000011600 */
[----:B------:R-:W-:Y:S11]  /*7450*/  LOP3.LUT P0, RZ, R0, 0x3, R92, 0x48, !PT ;  /* 0x0000000300ff7812 */ /* 0x000ff6000780485c */
[----:B------:R-:W-:Y:S02]  /*7460*/  @!UPT UIADD3 URZ, UPT, UPT, URZ, URZ, URZ ;  /* 0x000000fffffff290 */ /* 0x000fe4000fffe0ff */
[----:B------:R-:W-:Y:S05]  /*7470*/  @!P0 BRA `(.L_x_113) ;  /* 0x0000000000408947 */ /* 0x000fea0003800000 */
[----:B------:R-:W2:Y:S01]  /*7480*/  LDCU.64 UR8, c[0x4][0x70] ;  /* 0x01000e00ff0877ac */ /* 0x000ea20008000a00 */
[----:B----4-:R-:W-:Y:S01]  /*7490*/  MOV R3, 0x0 ;  /* 0x0000000000037802 */ /* 0x010fe20000000f00 */
[----:B------:R-:W-:Y:S02]  /*74a0*/  HFMA2 R12, -RZ, RZ, 0, 5.9604644775390625e-08 ;  /* 0x00000001ff0c7431 */ /* 0x000fe400000001ff */
[----:B-1----:R-:W-:Y:S02]  /*74b0*/  IMAD.MOV.U32 R8, RZ, RZ, 0x192 ;  /* 0x00000192ff087424 */ /* 0x002fe400078e00ff */
[----:B------:R-:W-:Y:S01]  /*74c0*/  IMAD.MOV.U32 R13, RZ, RZ, RZ ;  /* 0x000000ffff0d7224 */ /* 0x000fe200078e00ff */
[----:B------:R-:W1:Y:S01]  /*74d0*/  LDCU.64 UR6, c[0x4][0x78] ;  /* 0x01000f00ff0677ac */ /* 0x000e620008000a00 */
[----:B------:R-:W4:Y:S01]  /*74e0*/  LDC.64 R2, c[0x4][R3] ;  /* 0x0100000003027b82 */ /* 0x000f220000000a00 */
[----:B------:R-:W5:Y:S01]  /*74f0*/  LDCU.64 UR4, c[0x4][0x10] ;  /* 0x01000200ff0477ac */ /* 0x000f620008000a00 */
[----:B--2---:R-:W-:Y:S01]  /*7500*/  MOV R5, UR9 ;  /* 0x0000000900057c02 */ /* 0x004fe20008000f00 */
[----:B------:R-:W-:Y:S01]  /*7510*/  IMAD.U32 R4, RZ, RZ, UR8 ;  /* 0x00000008ff047e24 */ /* 0x000fe2000f8e00ff */
[----:B-1----:R-:W-:Y:S01]  /*7520*/  MOV R7, UR7 ;  /* 0x0000000700077c02 */ /* 0x002fe20008000f00 */
[----:B------:R-:W-:Y:S01]  /*7530*/  IMAD.U32 R6, RZ, RZ, UR6 ;  /* 0x00000006ff067e24 */ /* 0x000fe2000f8e00ff */
[----:B-----5:R-:W-:Y:S01]  /*7540*/  MOV R11, UR5 ;  /* 0x00000005000b7c02 */ /* 0x020fe20008000f00 */
[----:B------:R-:W-:Y:S02]  /*7550*/  IMAD.U32 R10, RZ, RZ, UR4 ;  /* 0x00000004ff0a7e24 */ /* 0x000fe4000f8e00ff */
[----:B------:R-:W-:Y:S07]  /*7560*/  LEPC R20, `(.L_x_113) ;  /* 0x000000001014794e */ /* 0x000fee0000000000 */
[----:B---34-:R-:W-:Y:S05]  /*7570*/  CALL.ABS.NOINC R2 ;  /* 0x0000000002007343 */ /* 0x018fea0003c00000 */
.L_x_113:
[----:B------:R-:W-:Y:S01]  /*7580*/  ISETP.NE.AND P6, PT, R107, RZ, PT ;  /* 0x000000ff6b00720c */ /* 0x000fe20003fc5270 */
[----:B------:R-:W-:Y:S05]  /*7590*/  WARPSYNC.ALL ;  /* 0x0000000000007948 */ /* 0x000fea0003800000 */
[----:B------:R-:W-:Y:S01]  /*75a0*/  R2UR UR4, R48 ;  /* 0x00000000300472ca */ /* 0x000fe200000e0000 */
[----:B------:R-:W-:Y:S01]  /*75b0*/  BSSY.RECONVERGENT B0, `(.L_x_114) ;  /* 0x000008f000007945 */ /* 0x000fe20003800200 */
[----:B------:R-:W-:Y:S02]  /*75c0*/  MOV R50, UR37 ;  /* 0x0000002500327c02 */ /* 0x000fe40008000f00 */
[----:B-1--4-:R-:W-:Y:S02]  /*75d0*/  SHF.L.U32 R3, R56, 0x10, RZ ;  /* 0x0000001038037819 */ /* 0x012fe400000006ff */
[----:B------:R-:W-:Y:S02]  /*75e0*/  MOV R72, UR59 ;  /* 0x0000003b00487c02 */ /* 0x000fe40008000f00 */
[----:B------:R-:W-:Y:S02]  /*75f0*/  @P6 LEA R50, R50, UR36, 0x3 ;  /* 0x0000002432326c11 */ /* 0x000fe4000f8e18ff */
[C---:B------:R-:W-:Y:S02]  /*7600*/  LOP3.LUT R51, R57.reuse, 0xffff0000, RZ, 0xc0, !PT ;  /* 0xffff000039337812 */ /* 0x040fe400078ec0ff */
[----:B------:R-:W-:Y:S01]  /*7610*/  @P6 IADD3 R50, PT, PT, R50, 0x40, RZ ;  /* 0x0000004032326810 */ /* 0x000fe20007ffe0ff */
[----:B------:R-:W1:Y:S01]  /*7620*/  LDTM.x32 R4, tmem[UR4+0x20] ;  /* 0x00002004000479ee */ /* 0x000e6200082c0000 */
[----:B------:R-:W-:Y:S02]  /*7630*/  ISETP.NE.AND P0, PT, R102, RZ, PT ;  /* 0x000000ff6600720c */ /* 0x000fe40003f05270 */
[----:B------:R-:W-:Y:S02]  /*7640*/  @P6 PRMT R72, R72, 0x654, R50 ;  /* 0x0000065448486816 */ /* 0x000fe40000000032 */
[----:B------:R-:W-:Y:S01]  /*7650*/  SHF.L.U32 R50, R57, 0x10, RZ ;  /* 0x0000001039327819 */ /* 0x000fe200000006ff */
[C---:B-1----:R-:W-:Y:S01]  /*7660*/  FMUL R0, R47.reuse, R4 ;  /* 0x000000042f007220 */ /* 0x042fe20000400000 */
[----:B------:R-:W-:Y:S01]  /*7670*/  LOP3.LUT R4, R56, 0xffff0000, RZ, 0xc0, !PT ;  /* 0xffff000038047812 */ /* 0x000fe200078ec0ff */
[C---:B------:R-:W-:Y:S01]  /*7680*/  FMUL R2, R47.reuse, R5 ;  /* 0x000000052f027220 */ /* 0x040fe20000400000 */
[----:B------:R-:W-:Y:S01]  /*7690*/  FMUL R7, R47, R7 ;  /* 0x000000072f077220 */ /* 0x000fe20000400000 */
[----:B------:R-:W-:Y:S01]  /*76a0*/  FFMA R0, R49, R3, R0 ;  /* 0x0000000331007223 */ /* 0x000fe20000000000 */
[----:B------:R-:W-:Y:S01]  /*76b0*/  FMUL R3, R47, R6 ;  /* 0x000000062f037220 */ /* 0x000fe20000400000 */
[----:B------:R-:W-:Y:S01]  /*76c0*/  FFMA R2, R49, R4, R2 ;  /* 0x0000000431027223 */ /* 0x000fe20000000002 */
[C---:B------:R-:W-:Y:S01]  /*76d0*/  FMUL R4, R47.reuse, R8 ;  /* 0x000000082f047220 */ /* 0x040fe20000400000 */
[C---:B------:R-:W-:Y:S01]  /*76e0*/  FMUL R8, R47.reuse, R12 ;  /* 0x0000000c2f087220 */ /* 0x040fe20000400000 */
[C---:B------:R-:W-:Y:S01]  /*76f0*/  FMUL R12, R47.reuse, R16 ;  /* 0x000000102f0c7220 */ /* 0x040fe20000400000 */
[C---:B------:R-:W-:Y:S01]  /*7700*/  FMUL R16, R47.reuse, R20 ;  /* 0x000000142f107220 */ /* 0x040fe20000400000 */
[----:B------:R-:W-:Y:S01]  /*7710*/  F2FP.BF16.F32.PACK_AB R52, R2, R0 ;  /* 0x000000000234723e */ /* 0x000fe200000010ff */
[C---:B------:R-:W-:Y:S01]  /*7720*/  FMUL R20, R47.reuse, R24 ;  /* 0x000000182f147220 */ /* 0x040fe20000400000 */
[C---:B------:R-:W-:Y:S01]  /*7730*/  LOP3.LUT R0, R58.reuse, 0xffff0000, RZ, 0xc0, !PT ;  /* 0xffff00003a007812 */ /* 0x040fe200078ec0ff */
[----:B------:R-:W-:Y:S01]  /*7740*/  FMUL R24, R47, R28 ;  /* 0x0000001c2f187220 */ /* 0x000fe20000400000 */
[----:B------:R-:W-:Y:S01]  /*7750*/  SHF.L.U32 R2, R59, 0x10, RZ ;  /* 0x000000103b027819 */ /* 0x000fe200000006ff */
[C---:B------:R-:W-:Y:S01]  /*7760*/  FMUL R28, R47.reuse, R32 ;  /* 0x000000202f1c7220 */ /* 0x040fe20000400000 */
[----:B------:R-:W-:Y:S01]  /*7770*/  SHF.L.U32 R32, R58, 0x10, RZ ;  /* 0x000000103a207819 */ /* 0x000fe200000006ff */
[----:B------:R-:W-:Y:S01]  /*7780*/  FMUL R5, R47, R9 ;  /* 0x000000092f057220 */ /* 0x000fe20000400000 */
[C---:B------:R-:W-:Y:S01]  /*7790*/  FFMA R3, R49.reuse, R50, R3 ;  /* 0x0000003231037223 */ /* 0x040fe20000000003 */
[----:B------:R-:W-:Y:S01]  /*77a0*/  FFMA R7, R49, R51, R7 ;  /* 0x0000003331077223 */ /* 0x000fe20000000007 */
[----:B------:R-:W-:Y:S01]  /*77b0*/  FMUL R6, R47, R10 ;  /* 0x0000000a2f067220 */ /* 0x000fe20000400000 */
[----:B------:R-:W-:Y:S01]  /*77c0*/  FFMA R4, R49, R32, R4 ;  /* 0x0000002031047223 */ /* 0x000fe20000000004 */
[----:B------:R-:W-:Y:S01]  /*77d0*/  LOP3.LUT R32, R59, 0xffff0000, RZ, 0xc0, !PT ;  /* 0xffff00003b207812 */ /* 0x000fe200078ec0ff */
[----:B------:R-:W-:Y:S01]  /*77e0*/  FFMA R5, R49, R0, R5 ;  /* 0x0000000031057223 */ /* 0x000fe20000000005 */
[C---:B------:R-:W-:Y:S01]  /*77f0*/  SHF.L.U32 R0, R60.reuse, 0x10, RZ ;  /* 0x000000103c007819 */ /* 0x040fe200000006ff */
[----:B------:R-:W-:Y:S01]  /*7800*/  FMUL R11, R47, R11 ;  /* 0x0000000b2f0b7220 */ /* 0x000fe20000400000 */
[----:B------:R-:W-:Y:S01]  /*7810*/  F2FP.BF16.F32.PACK_AB R53, R7, R3 ;  /* 0x000000030735723e */ /* 0x000fe200000010ff */
[C---:B------:R-:W-:Y:S01]  /*7820*/  FFMA R6, R49.reuse, R2, R6 ;  /* 0x0000000231067223 */ /* 0x040fe20000000006 */
[----:B------:R-:W-:Y:S01]  /*7830*/  LOP3.LUT R2, R60, 0xffff0000, RZ, 0xc0, !PT ;  /* 0xffff00003c027812 */ /* 0x000fe200078ec0ff */
[----:B------:R-:W-:Y:S01]  /*7840*/  FFMA R11, R49, R32, R11 ;  /* 0x00000020310b7223 */ /* 0x000fe2000000000b */
[----:B------:R-:W-:Y:S01]  /*7850*/  SHF.L.U32 R3, R61, 0x10, RZ ;  /* 0x000000103d037819 */ /* 0x000fe200000006ff */
[----:B------:R-:W-:Y:S01]  /*7860*/  FFMA R8, R49, R0, R8 ;  /* 0x0000000031087223 */ /* 0x000fe20000000008 */
[----:B------:R-:W-:Y:S01]  /*7870*/  LOP3.LUT R0, R61, 0xffff0000, RZ, 0xc0, !PT ;  /* 0xffff00003d007812 */ /* 0x000fe200078ec0ff */
[----:B------:R-:W-:Y:S01]  /*7880*/  FMUL R9, R47, R13 ;  /* 0x0000000d2f097220 */ /* 0x000fe20000400000 */
[----:B------:R-:W-:Y:S01]  /*7890*/  F2FP.BF16.F32.PACK_AB R54, R5, R4 ;  /* 0x000000040536723e */ /* 0x000fe200000010ff */
[----:B------:R-:W-:Y:S01]  /*78a0*/  FMUL R10, R47, R14 ;  /* 0x0000000e2f0a7220 */ /* 0x000fe20000400000 */
[----:B------:R-:W-:Y:S01]  /*78b0*/  F2FP.BF16.F32.PACK_AB R55, R11, R6 ;  /* 0x000000060b37723e */ /* 0x000fe200000010ff */
[----:B------:R-:W-:Y:S01]  /*78c0*/  FMUL R15, R47, R15 ;  /* 0x0000000f2f0f7220 */ /* 0x000fe20000400000 */
[----:B------:R-:W-:Y:S01]  /*78d0*/  SHF.L.U32 R4, R77, 0x10, RZ ;  /* 0x000000104d047819 */ /* 0x000fe200000006ff */
[C---:B------:R-:W-:Y:S01]  /*78e0*/  FFMA R9, R49.reuse, R2, R9 ;  /* 0x0000000231097223 */ /* 0x040fe20000000009 */
[C---:B------:R-:W-:Y:S01]  /*78f0*/  SHF.L.U32 R2, R62.reuse, 0x10, RZ ;  /* 0x000000103e027819 */ /* 0x040fe200000006ff */
[C---:B------:R-:W-:Y:S01]  /*7900*/  FFMA R10, R49.reuse, R3, R10 ;  /* 0x00000003310a7223 */ /* 0x040fe2000000000a */
[----:B------:R-:W-:Y:S01]  /*7910*/  LOP3.LUT R3, R62, 0xffff0000, RZ, 0xc0, !PT ;  /* 0xffff00003e037812 */ /* 0x000fe200078ec0ff */
[----:B------:R-:W-:Y:S01]  /*7920*/  FFMA R15, R49, R0, R15 ;  /* 0x00000000310f7223 */ /* 0x000fe2000000000f */
[----:B------:R-:W-:Y:S01]  /*7930*/  SHF.L.U32 R0, R63, 0x10, RZ ;  /* 0x000000103f007819 */ /* 0x000fe200000006ff */
[----:B------:R-:W-:Y:S01]  /*7940*/  FMUL R13, R47, R17 ;  /* 0x000000112f0d7220 */ /* 0x000fe20000400000 */
[----:B------:R-:W-:Y:S01]  /*7950*/  F2FP.BF16.F32.PACK_AB R8, R9, R8 ;  /* 0x000000080908723e */ /* 0x000fe200000010ff */
[----:B------:R-:W-:Y:S01]  /*7960*/  FMUL R14, R47, R18 ;  /* 0x000000122f0e7220 */ /* 0x000fe20000400000 */
[----:B------:R-:W-:Y:S01]  /*7970*/  F2FP.BF16.F32.PACK_AB R9, R15, R10 ;  /* 0x0000000a0f09723e */ /* 0x000fe200000010ff */
[----:B------:R-:W-:Y:S01]  /*7980*/  FFMA R12, R49, R2, R12 ;  /* 0x00000002310c7223 */ /* 0x000fe2000000000c */
[----:B------:R-:W-:Y:S01]  /*7990*/  LOP3.LUT R2, R63, 0xffff0000, RZ, 0xc0, !PT ;  /* 0xffff00003f027812 */ /* 0x000fe200078ec0ff */
[----:B------:R-:W-:Y:S01]  /*79a0*/  FFMA R13, R49, R3, R13 ;  /* 0x00000003310d7223 */ /* 0x000fe2000000000d */
[----:B------:R-:W-:Y:S01]  /*79b0*/  SHF.L.U32 R3, R69, 0x10, RZ ;  /* 0x0000001045037819 */ /* 0x000fe200000006ff */
[----:B------:R-:W-:Y:S01]  /*79c0*/  FFMA R14, R49, R0, R14 ;  /* 0x00000000310e7223 */ /* 0x000fe2000000000e */
[C---:B------:R-:W-:Y:S01]  /*79d0*/  SHF.L.U32 R0, R68.reuse, 0x10, RZ ;  /* 0x0000001044007819 */ /* 0x040fe200000006ff */
[----:B------:R-:W-:Y:S01]  /*79e0*/  FMUL R19, R47, R19 ;  /* 0x000000132f137220 */ /* 0x000fe20000400000 */
[----:B------:R-:W-:Y:S01]  /*79f0*/  F2FP.BF16.F32.PACK_AB R10, R13, R12 ;  /* 0x0000000c0d0a723e */ /* 0x000fe200000010ff */
[----:B------:R-:W-:Y:S01]  /*7a00*/  FMUL R17, R47, R21 ;  /* 0x000000152f117220 */ /* 0x000fe20000400000 */
[----:B------:R-:W-:Y:S01]  /*7a10*/  LOP3.LUT R5, R79, 0xffff0000, RZ, 0xc0, !PT ;  /* 0xffff00004f057812 */ /* 0x000fe200078ec0ff */
[C---:B------:R-:W-:Y:S01]  /*7a20*/  FFMA R19, R49.reuse, R2, R19 ;  /* 0x0000000231137223 */ /* 0x040fe20000000013 */
[----:B------:R-:W-:Y:S01]  /*7a30*/  LOP3.LUT R2, R68, 0xffff0000, RZ, 0xc0, !PT ;  /* 0xffff000044027812 */ /* 0x000fe200078ec0ff */
[----:B------:R1:W-:Y:S01]  /*7a40*/  STS.128 [R100+0x2000], R52 ;  /* 0x0020003464007388 */ /* 0x0003e20000000c00 */
[----:B------:R-:W-:Y:S01]  /*7a50*/  FFMA R16, R49, R0, R16 ;  /* 0x0000000031107223 */ /* 0x000fe20000000010 */
[----:B------:R-:W-:Y:S01]  /*7a60*/  LOP3.LUT R0, R69, 0xffff0000, RZ, 0xc0, !PT ;  /* 0xffff000045007812 */ /* 0x000fe200078ec0ff */
[----:B------:R-:W-:Y:S01]  /*7a70*/  FMUL R18, R47, R22 ;  /* 0x000000162f127220 */ /* 0x000fe20000400000 */
[----:B------:R-:W-:Y:S01]  /*7a80*/  F2FP.BF16.F32.PACK_AB R11, R19, R14 ;  /* 0x0000000e130b723e */ /* 0x000fe200000010ff */
[----:B------:R-:W-:Y:S01]  /*7a90*/  FMUL R23, R47, R23 ;  /* 0x000000172f177220 */ /* 0x000fe20000400000 */
[C---:B------:R-:W-:Y:S01]  /*7aa0*/  FFMA R17, R49.reuse, R2, R17 ;  /* 0x0000000231117223 */ /* 0x040fe20000000011 */
[C---:B------:R-:W-:Y:S01]  /*7ab0*/  SHF.L.U32 R2, R70.reuse, 0x10, RZ ;  /* 0x0000001046027819 */ /* 0x040fe200000006ff */
[----:B------:R-:W-:Y:S01]  /*7ac0*/  FFMA R18, R49, R3, R18 ;  /* 0x0000000331127223 */ /* 0x000fe20000000012 */
[----:B------:R-:W-:Y:S01]  /*7ad0*/  SHF.L.U32 R3, R71, 0x10, RZ ;  /* 0x0000001047037819 */ /* 0x000fe200000006ff */
[----:B------:R1:W-:Y:S01]  /*7ae0*/  STS.128 [R99+0x2010], R8 ;  /* 0x0020100863007388 */ /* 0x0003e20000000c00 */
[----:B------:R-:W-:Y:S01]  /*7af0*/  F2FP.BF16.F32.PACK_AB R16, R17, R16 ;  /* 0x000000101110723e */ /* 0x000fe200000010ff */
[----:B------:R-:W-:Y:S01]  /*7b00*/  FFMA R23, R49, R0, R23 ;  /* 0x0000000031177223 */ /* 0x000fe20000000017 */
[----:B------:R-:W-:Y:S01]  /*7b10*/  LOP3.LUT R0, R70, 0xffff0000, RZ, 0xc0, !PT ;  /* 0xffff000046007812 */ /* 0x000fe200078ec0ff */
[C---:B------:R-:W-:Y:S01]  /*7b20*/  FMUL R21, R47.reuse, R25 ;  /* 0x000000192f157220 */ /* 0x040fe20000400000 */
[----:B------:R-:W-:Y:S01]  /*7b30*/  FMUL R22, R47, R26 ;  /* 0x0000001a2f167220 */ /* 0x000fe20000400000 */
[C---:B------:R-:W-:Y:S01]  /*7b40*/  FFMA R20, R49.reuse, R2, R20 ;  /* 0x0000000231147223 */ /* 0x040fe20000000014 */
[C---:B------:R-:W-:Y:S01]  /*7b50*/  SHF.L.U32 R2, R76.reuse, 0x10, RZ ;  /* 0x000000104c027819 */ /* 0x040fe200000006ff */
[----:B------:R-:W-:Y:S01]  /*7b60*/  FFMA R21, R49, R0, R21 ;  /* 0x0000000031157223 */ /* 0x000fe20000000015 */
[----:B------:R-:W-:Y:S01]  /*7b70*/  LOP3.LUT R0, R71, 0xffff0000, RZ, 0xc0, !PT ;  /* 0xffff000047007812 */ /* 0x000fe200078ec0ff */
[----:B------:R-:W-:Y:S01]  /*7b80*/  FFMA R22, R49, R3, R22 ;  /* 0x0000000331167223 */ /* 0x000fe20000000016 */
[C---:B------:R-:W-:Y:S01]  /*7b90*/  FMUL R27, R47.reuse, R27 ;  /* 0x0000001b2f1b7220 */ /* 0x040fe20000400000 */
[----:B------:R-:W-:Y:S01]  /*7ba0*/  LOP3.LUT R3, R76, 0xffff0000, RZ, 0xc0, !PT ;  /* 0xffff00004c037812 */ /* 0x000fe200078ec0ff */
[C---:B------:R-:W-:Y:S01]  /*7bb0*/  FMUL R25, R47.reuse, R29 ;  /* 0x0000001d2f197220 */ /* 0x040fe20000400000 */
[----:B------:R-:W-:Y:S01]  /*7bc0*/  FMUL R26, R47, R30 ;  /* 0x0000001e2f1a7220 */ /* 0x000fe20000400000 */
[C---:B------:R-:W-:Y:S01]  /*7bd0*/  FFMA R27, R49.reuse, R0, R27 ;  /* 0x00000000311b7223 */ /* 0x040fe2000000001b */
[----:B------:R-:W-:Y:S01]  /*7be0*/  FFMA R24, R49, R2, R24 ;  /* 0x0000000231187223 */ /* 0x000fe20000000018 */
[----:B------:R-:W-:Y:S01]  /*7bf0*/  LOP3.LUT R0, R77, 0xffff0000, RZ, 0xc0, !PT ;  /* 0xffff00004d007812 */ /* 0x000fe200078ec0ff */
[----:B------:R-:W-:Y:S01]  /*7c00*/  FFMA R25, R49, R3, R25 ;  /* 0x0000000331197223 */ /* 0x000fe20000000019 */
[----:B------:R-:W-:Y:S01]  /*7c10*/  FMUL R31, R47, R31 ;  /* 0x0000001f2f1f7220 */ /* 0x000fe20000400000 */
[C---:B------:R-:W-:Y:S01]  /*7c20*/  SHF.L.U32 R2, R78.reuse, 0x10, RZ ;  /* 0x000000104e027819 */ /* 0x040fe200000006ff */
[----:B------:R-:W-:Y:S01]  /*7c30*/  FFMA R26, R49, R4, R26 ;  /* 0x00000004311a7223 */ /* 0x000fe2000000001a */
[----:B------:R-:W-:Y:S01]  /*7c40*/  LOP3.LUT R3, R78, 0xffff0000, RZ, 0xc0, !PT ;  /* 0xffff00004e037812 */ /* 0x000fe200078ec0ff */
[----:B------:R-:W-:Y:S01]  /*7c50*/  FMUL R29, R47, R33 ;  /* 0x000000212f1d7220 */ /* 0x000fe20000400000 */
[----:B------:R-:W-:Y:S01]  /*7c60*/  SHF.L.U32 R4, R79, 0x10, RZ ;  /* 0x000000104f047819 */ /* 0x000fe200000006ff */
[----:B------:R-:W-:Y:S01]  /*7c70*/  FMUL R30, R47, R34 ;  /* 0x000000222f1e7220 */ /* 0x000fe20000400000 */
[----:B------:R-:W-:Y:S01]  /*7c80*/  F2FP.BF16.F32.PACK_AB R17, R23, R18 ;  /* 0x000000121711723e */ /* 0x000fe200000010ff */
[----:B------:R-:W-:Y:S01]  /*7c90*/  FFMA R31, R49, R0, R31 ;  /* 0x00000000311f7223 */ /* 0x000fe2000000001f */
[----:B------:R-:W-:Y:S01]  /*7ca0*/  FMUL R35, R47, R35 ;  /* 0x000000232f237220 */ /* 0x000fe20000400000 */
[----:B------:R-:W-:Y:S01]  /*7cb0*/  F2FP.BF16.F32.PACK_AB R18, R21, R20 ;  /* 0x000000141512723e */ /* 0x000fe200000010ff */
[----:B------:R-:W-:Y:S01]  /*7cc0*/  FFMA R28, R49, R2, R28 ;  /* 0x00000002311c7223 */ /* 0x000fe2000000001c */
[----:B------:R-:W-:Y:S01]  /*7cd0*/  F2FP.BF16.F32.PACK_AB R19, R27, R22 ;  /* 0x000000161b13723e */ /* 0x000fe200000010ff */
[C---:B------:R-:W-:Y:S01]  /*7ce0*/  FFMA R29, R49.reuse, R3, R29 ;  /* 0x00000003311d7223 */ /* 0x040fe2000000001d */
[C---:B------:R-:W-:Y:S01]  /*7cf0*/  FFMA R30, R49.reuse, R4, R30 ;  /* 0x00000004311e7223 */ /* 0x040fe2000000001e */
[----:B------:R-:W-:Y:S01]  /*7d00*/  FFMA R35, R49, R5, R35 ;  /* 0x0000000531237223 */ /* 0x000fe20000000023 */
[----:B------:R-:W-:Y:S01]  /*7d10*/  F2FP.BF16.F32.PACK_AB R24, R25, R24 ;  /* 0x000000181918723e */ /* 0x000fe200000010ff */
[----:B------:R1:W-:Y:S01]  /*7d20*/  STS.128 [R98+0x2020], R16 ;  /* 0x0020201062007388 */ /* 0x0003e20000000c00 */
[----:B------:R-:W-:Y:S02]  /*7d30*/  F2FP.BF16.F32.PACK_AB R25, R31, R26 ;  /* 0x0000001a1f19723e */ /* 0x000fe400000010ff */
[----:B------:R-:W-:Y:S02]  /*7d40*/  F2FP.BF16.F32.PACK_AB R26, R29, R28 ;  /* 0x0000001c1d1a723e */ /* 0x000fe400000010ff */
[----:B------:R-:W-:Y:S02]  /*7d50*/  F2FP.BF16.F32.PACK_AB R27, R35, R30 ;  /* 0x0000001e231b723e */ /* 0x000fe400000010ff */
[----:B------:R-:W-:Y:S02]  /*7d60*/  LEA R0, R65, UR36, 0x3 ;  /* 0x0000002441007c11 */ /* 0x000fe4000f8e18ff */
[----:B------:R-:W-:Y:S01]  /*7d70*/  @P6 SHF.L.U32 R2, R97, 0x1f, RZ ;  /* 0x0000001f61026819 */ /* 0x000fe200000006ff */
        /* <DEDUP_REMOVED lines=9> */
[----:B------:R-:W-:Y:S02]  /*7e10*/  UIADD3 UR4, UP0, UPT, UR48, 0xa80, URZ ;  /* 0x00000a8030047890 */ /* 0x000fe4000ff1e0ff */
[----:B------:R-:W-:Y:S02]  /*7e20*/  UIADD3 UR9, UPT, UPT, UR41, 0x20, URZ ;  /* 0x0000002029097890 */ /* 0x000fe4000fffe0ff */
[----:B------:R-:W-:Y:S02]  /*7e30*/  UIADD3 UR8, UPT, UPT, UR36, 0x2200, URZ ;  /* 0x0000220024087890 */ /* 0x000fe4000fffe0ff */
[----:B------:R-:W-:Y:S01]  /*7e40*/  UIADD3.X UR5, UPT, UPT, URZ, UR49, URZ, UP0, !UPT ;  /* 0x00000031ff057290 */ /* 0x000fe200087fe4ff */
[----:B------:R-:W-:Y:S01]  /*7e50*/  UMOV UR10, UR42 ;  /* 0x0000002a000a7c82 */ /* 0x000fe20008000000 */
[----:B------:R-:W-:Y:S07]  /*7e60*/  UMOV UR11, UR52 ;  /* 0x00000034000b7c82 */ /* 0x000fee0008000000 */
[----:B------:R2:W-:Y:S01]  /*7e70*/  UTMASTG.3D [UR8], [UR4] ;  /* 0x00000008040073b5 */ /* 0x0005e20008010000 */
[----:B------:R0:W-:Y:S01]  /*7e80*/  UTMACMDFLUSH ;  /* 0x00000000000079b7 */ /* 0x0001e20000000000 */
[----:B--2---:R-:W-:Y:S04]  /*7e90*/  DEPBAR.LE SB0, 0x1 ;  /* 0x000080400000791a */ /* 0x004fe80000000000 */
.L_x_115:
[----:B------:R-:W-:Y:S05]  /*7ea0*/  BSYNC.RECONVERGENT B0 ;  /* 0x0000000000007941 */ /* 0x000fea0003800200 */
.L_x_114:
[----:B------:R-:W-:Y:S01]  /*7eb0*/  BAR.SYNC.DEFER_BLOCKING 0x1, 0x80 ;  /* 0x0042000000007b1d */ /* 0x000fe20000010000 */
[----:B------:R-:W-:Y:S04]  /*7ec0*/  UIADD3 UR4, UPT, UPT, UR37, 0x1, URZ ;  /* 0x0000000125047890 */ /* 0x000fe8000fffe0ff */
[----:B------:R-:W-:Y:S04]  /*7ed0*/  UISETP.NE.AND UP0, UPT, UR4, 0x4, UPT ;  /* 0x000000040400788c */ /* 0x000fe8000bf05270 */
[----:B------:R-:W-:Y:S01]  /*7ee0*/  USEL UR38, UR4, URZ, UP0 ;  /* 0x000000ff04267287 */ /* 0x000fe20008000000 */
[----:B------:R2:W-:Y:S01]  /*7ef0*/  @P6 SYNCS.ARRIVE.TRANS64.RED.A1T0 RZ, [R72+URZ], RZ ;  /* 0x000000ff48ff69a7 */ /* 0x0005e200081004ff */
[----:B------:R-:W-:Y:S01]  /*7f00*/  BSSY B1, `(.L_x_116) ;  /* 0x0000017000017945 */ /* 0x000fe20003800000 */
[----:B------:R-:W4:Y:S02]  /*7f10*/  @P6 SYNCS.PHASECHK.TRANS64.TRYWAIT P0, [R0+URZ+0x20], R2 ;  /* 0x00002002000065a7 */ /* 0x000f2400080011ff */
[----:B----4-:R-:W-:Y:S01]  /*7f20*/  @P6 SEL R66, RZ, 0x1, !P0 ;  /* 0x00000001ff426807 */ /* 0x010fe20004000000 */
[----:B--2---:R-:W-:Y:S06]  /*7f30*/  @!P6 BRA `(.L_x_117) ;  /* 0x00000000004ce947 */ /* 0x004fec0003800000 */
        /* <DEDUP_REMOVED lines=9> */
[----:B------:R-:W-:Y:S04]  /*7fd0*/  SHF.L.U32 R6, R97, 0x1f, RZ ;  /* 0x0000001f61067819 */ /* 0x000fe800000006ff */
[----:B------:R-:W2:Y:S02]  /*7fe0*/  SYNCS.PHASECHK.TRANS64.TRYWAIT P0, [R0+URZ+0x20], R6 ;  /* 0x00002006000075a7 */ /* 0x000ea400080011ff */
[----:B--2---:R-:W-:Y:S05]  /*7ff0*/  @!P0 BRA `(.L_x_120) ;  /* 0x0000002400108947 */ /* 0x004fea0003800000 */
.L_x_119:
[----:B------:R-:W-:Y:S05]  /*8000*/  BSYNC B0 ;  /* 0x0000000000007941 */ /* 0x000fea0003800000 */
.L_x_118:
[----:B------:R-:W-:Y:S02]  /*8010*/  ISETP.NE.AND P0, PT, R67, RZ, PT ;  /* 0x000000ff4300720c */ /* 0x000fe40003f05270 */
[----:B------:R-:W-:Y:S11]  /*8020*/  IADD3 R65, PT, PT, R65, 0x1, RZ ;  /* 0x0000000141417810 */ /* 0x000ff60007ffe0ff */
[----:B------:R4:W1:Y:S04]  /*8030*/  @P0 LDS.128 R56, [R5] ;  /* 0x0000000005380984 */ /* 0x0008680000000c00 */
[----:B------:R4:W1:Y:S04]  /*8040*/  @P0 LDS.128 R60, [R4+0x10] ;  /* 0x00001000043c0984 */ /* 0x0008680000000c00 */
[----:B------:R4:W1:Y:S04]  /*8050*/  @P0 LDS.128 R68, [R3+0x20] ;  /* 0x0000200003440984 */ /* 0x0008680000000c00 */
[----:B------:R4:W1:Y:S02]  /*8060*/  @P0 LDS.128 R76, [R2+0x30] ;  /* 0x00003000024c0984 */ /* 0x0008640000000c00 */
.L_x_117:
[----:B------:R-:W-:Y:S05]  /*8070*/  BSYNC B1 ;  /* 0x0000000000017941 */ /* 0x000fea0003800000 */
.L_x_116:
        /* <DEDUP_REMOVED lines=21> */
.L_x_121:
        /* <DEDUP_REMOVED lines=146> */
.L_x_123:
[----:B------:R-:W-:Y:S05]  /*8af0*/  BSYNC.RECONVERGENT B0 ;  /* 0x0000000000007941 */ /* 0x000fea0003800200 */
.L_x_122:
        /* <DEDUP_REMOVED lines=21> */
.L_x_127:
[----:B------:R-:W-:Y:S05]  /*8c50*/  BSYNC B0 ;  /* 0x0000000000007941 */ /* 0x000fea0003800000 */
.L_x_126:
[----:B------:R-:W-:Y:S11]  /*8c60*/  ISETP.NE.AND P0, PT, R67, RZ, PT ;  /* 0x000000ff4300720c */ /* 0x000ff60003f05270 */
[----:B------:R-:W-:Y:S02]  /*8c70*/  @!UPT UIADD3 URZ, UPT, UPT, URZ, URZ, URZ ;  /* 0x000000fffffff290 */ /* 0x000fe4000fffe0ff */
[----:B------:R4:W1:Y:S04]  /*8c80*/  @P0 LDS.128 R56, [R4] ;  /* 0x0000000004380984 */ /* 0x0008680000000c00 */
[----:B------:R4:W1:Y:S04]  /*8c90*/  @P0 LDS.128 R60, [R3+0x10] ;  /* 0x00001000033c0984 */ /* 0x0008680000000c00 */
[----:B------:R4:W1:Y:S04]  /*8ca0*/  @P0 LDS.128 R68, [R2+0x20] ;  /* 0x0000200002440984 */ /* 0x0008680000000c00 */
[----:B------:R4:W1:Y:S02]  /*8cb0*/  @P0 LDS.128 R76, [R65+0x30] ;  /* 0x00003000414c0984 */ /* 0x0008640000000c00 */
.L_x_125:
[----:B------:R-:W-:Y:S05]  /*8cc0*/  BSYNC B1 ;  /* 0x0000000000017941 */ /* 0x000fea0003800000 */
.L_x_124:
        /* <DEDUP_REMOVED lines=21> */
.L_x_129:
[----:B------:R-:W-:Y:S01]  /*8e20*/  ISETP.NE.AND P0, PT, R102, RZ, PT ;  /* 0x000000ff6600720c */ /* 0x000fe20003f05270 */
[----:B------:R-:W-:Y:S05]  /*8e30*/  WARPSYNC.ALL ;  /* 0x0000000000007948 */ /* 0x000fea0003800000 */
[----:B------:R-:W-:Y:S01]  /*8e40*/  R2UR UR4, R48 ;  /* 0x00000000300472ca */ /* 0x000fe200000e0000 */
[----:B------:R-:W-:Y:S01]  /*8e50*/  BSSY.RECONVERGENT B0, `(.L_x_130) ;  /* 0x000008c000007945 */ /* 0x000fe20003800200 */
[----:B------:R-:W-:Y:S02]  /*8e60*/  R2UR UR5, R64 ;  /* 0x00000000400572ca */ /* 0x000fe400000e0000 */
[C---:B-1----:R-:W-:Y:S02]  /*8e70*/  SHF.L.U32 R0, R56.reuse, 0x10, RZ ;  /* 0x0000001038007819 */ /* 0x042fe400000006ff */
[----:B----4-:R-:W-:Y:S02]  /*8e80*/  LOP3.LUT R2, R56, 0xffff0000, RZ, 0xc0, !PT ;  /* 0xffff000038027812 */ /* 0x010fe400078ec0ff */
[C---:B------:R-:W-:Y:S02]  /*8e90*/  SHF.L.U32 R3, R57.reuse, 0x10, RZ ;  /* 0x0000001039037819 */ /* 0x040fe400000006ff */
[----:B------:R-:W-:Y:S02]  /*8ea0*/  LOP3.LUT R48, R57, 0xffff0000, RZ, 0xc0, !PT ;  /* 0xffff000039307812 */ /* 0x000fe400078ec0ff */
[C---:B------:R-:W-:Y:S01]  /*8eb0*/  SHF.L.U32 R50, R58.reuse, 0x10, RZ ;  /* 0x000000103a327819 */ /* 0x040fe200000006ff */
[----:B------:R-:W1:Y:S01]  /*8ec0*/  LDTM.x32 R4, tmem[UR4+0x60] ;  /* 0x00006004000479ee */ /* 0x000e6200082c0000 */
[----:B------:R-:W-:Y:S01]  /*8ed0*/  LOP3.LUT R51, R58, 0xffff0000, RZ, 0xc0, !PT ;  /* 0xffff00003a337812 */ /* 0x000fe200078ec0ff */
[----:B------:R-:W-:Y:S01]  /*8ee0*/  NOP ;  /* 0x0000000000007918 */ /* 0x000fe20000000000 */
[C---:B------:R-:W-:Y:S01]  /*8ef0*/  SHF.L.U32 R52, R59.reuse, 0x10, RZ ;  /* 0x000000103b347819 */ /* 0x040fe200000006ff */
[----:B------:R-:W-:Y:S01]  /*8f00*/  UIADD3 UR4, UPT, UPT, UR5, 0xa0, URZ ;  /* 0x000000a005047890 */ /* 0x000fe2000fffe0ff */
[----:B------:R-:W-:Y:S02]  /*8f10*/  LOP3.LUT R53, R59, 0xffff0000, RZ, 0xc0, !PT ;  /* 0xffff00003b357812 */ /* 0x000fe400078ec0ff */
[C---:B------:R-:W-:Y:S01]  /*8f20*/  SHF.L.U32 R54, R60.reuse, 0x10, RZ ;  /* 0x000000103c367819 */ /* 0x040fe200000006ff */
[----:B------:R-:W-:Y:S01]  /*8f30*/  UPRMT UR4, UR59, 0x654, UR4 ;  /* 0x000006543b047896 */ /* 0x000fe20008000004 */
[----:B------:R-:W-:Y:S02]  /*8f40*/  LOP3.LUT R55, R60, 0xffff0000, RZ, 0xc0, !PT ;  /* 0xffff00003c377812 */ /* 0x000fe400078ec0ff */
[C---:B------:R-:W-:Y:S02]  /*8f50*/  SHF.L.U32 R56, R61.reuse, 0x10, RZ ;  /* 0x000000103d387819 */ /* 0x040fe400000006ff */
[----:B------:R-:W-:Y:S02]  /*8f60*/  LOP3.LUT R57, R61, 0xffff0000, RZ, 0xc0, !PT ;  /* 0xffff00003d397812 */ /* 0x000fe400078ec0ff */
[C---:B------:R-:W-:Y:S02]  /*8f70*/  SHF.L.U32 R58, R62.reuse, 0x10, RZ ;  /* 0x000000103e3a7819 */ /* 0x040fe400000006ff */
[----:B------:R-:W-:Y:S01]  /*8f80*/  LOP3.LUT R59, R62, 0xffff0000, RZ, 0xc0, !PT ;  /* 0xffff00003e3b7812 */ /* 0x000fe200078ec0ff */
[----:B-1----:R-:W-:Y:S01]  /*8f90*/  SYNCS.ARRIVE.TRANS64.RED.A1T0 RZ, [UR4], RZ ;  /* 0x000000ffffff79a7 */ /* 0x002fe20008100404 */
[C---:B------:R-:W-:Y:S02]  /*8fa0*/  SHF.L.U32 R60, R63.reuse, 0x10, RZ ;  /* 0x000000103f3c7819 */ /* 0x040fe400000006ff */
[----:B------:R-:W-:Y:S02]  /*8fb0*/  LOP3.LUT R61, R63, 0xffff0000, RZ, 0xc0, !PT ;  /* 0xffff00003f3d7812 */ /* 0x000fe400078ec0ff */
[C---:B------:R-:W-:Y:S01]  /*8fc0*/  SHF.L.U32 R62, R68.reuse, 0x10, RZ ;  /* 0x00000010443e7819 */ /* 0x040fe200000006ff */
[C---:B------:R-:W-:Y:S01]  /*8fd0*/  FMUL R4, R47.reuse, R4 ;  /* 0x000000042f047220 */ /* 0x040fe20000400000 */
[C---:B------:R-:W-:Y:S01]  /*8fe0*/  FMUL R5, R47.reuse, R5 ;  /* 0x000000052f057220 */ /* 0x040fe20000400000 */
[----:B------:R-:W-:Y:S01]  /*8ff0*/  FMUL R6, R47, R6 ;  /* 0x000000062f067220 */ /* 0x000fe20000400000 */
[----:B------:R-:W-:Y:S01]  /*9000*/  LOP3.LUT R63, R68, 0xffff0000, RZ, 0xc0, !PT ;  /* 0xffff0000443f7812 */ /* 0x000fe200078ec0ff */
[C---:B------:R-:W-:Y:S01]  /*9010*/  FFMA R4, R49.reuse, R0, R4 ;  /* 0x0000000031047223 */ /* 0x040fe20000000004 */
[----:B------:R-:W-:Y:S01]  /*9020*/  FFMA R5, R49, R2, R5 ;  /* 0x0000000231057223 */ /* 0x000fe20000000005 */
[----:B------:R-:W-:Y:S01]  /*9030*/  SHF.L.U32 R64, R69, 0x10, RZ ;  /* 0x0000001045407819 */ /* 0x000fe200000006ff */
[----:B------:R-:W-:Y:S01]  /*9040*/  FFMA R6, R49, R3, R6 ;  /* 0x0000000331067223 */ /* 0x000fe20000000006 */
[----:B------:R-:W-:Y:S01]  /*9050*/  FMUL R7, R47, R7 ;  /* 0x000000072f077220 */ /* 0x000fe20000400000 */
[----:B------:R-:W-:Y:S01]  /*9060*/  LOP3.LUT R65, R69, 0xffff0000, RZ, 0xc0, !PT ;  /* 0xffff000045417812 */ /* 0x000fe200078ec0ff */
[----:B------:R-:W-:Y:S01]  /*9070*/  FMUL R8, R47, R8 ;  /* 0x000000082f087220 */ /* 0x000fe20000400000 */
[----:B------:R-:W-:Y:S01]  /*9080*/  F2FP.BF16.F32.PACK_AB R4, R5, R4 ;  /* 0x000000040504723e */ /* 0x000fe200000010ff */
[----:B------:R-:W-:Y:S01]  /*9090*/  FFMA R7, R49, R48, R7 ;  /* 0x0000003031077223 */ /* 0x000fe20000000007 */
[----:B------:R-:W-:Y:S01]  /*90a0*/  FMUL R9, R47, R9 ;  /* 0x000000092f097220 */ /* 0x000fe20000400000 */
[----:B------:R-:W-:Y:S01]  /*90b0*/  FFMA R8, R49, R50, R8 ;  /* 0x0000003231087223 */ /* 0x000fe20000000008 */
[C---:B------:R-:W-:Y:S01]  /*90c0*/  SHF.L.U32 R66, R70.reuse, 0x10, RZ ;  /* 0x0000001046427819 */ /* 0x040fe200000006ff */
[----:B------:R-:W-:Y:S01]  /*90d0*/  FMUL R0, R47, R10 ;  /* 0x0000000a2f007220 */ /* 0x000fe20000400000 */
[----:B------:R-:W-:Y:S01]  /*90e0*/  F2FP.BF16.F32.PACK_AB R5, R7, R6 ;  /* 0x000000060705723e */ /* 0x000fe200000010ff */
[----:B------:R-:W-:Y:S01]  /*90f0*/  FFMA R9, R49, R51, R9 ;  /* 0x0000003331097223 */ /* 0x000fe20000000009 */
[----:B------:R-:W-:Y:S01]  /*9100*/  FMUL R2, R47, R11 ;  /* 0x0000000b2f027220 */ /* 0x000fe20000400000 */
[----:B------:R-:W-:Y:S01]  /*9110*/  FFMA R0, R49, R52, R0 ;  /* 0x0000003431007223 */ /* 0x000fe20000000000 */
[----:B------:R-:W-:Y:S01]  /*9120*/  LOP3.LUT R67, R70, 0xffff0000, RZ, 0xc0, !PT ;  /* 0xffff000046437812 */ /* 0x000fe200078ec0ff */
[----:B------:R-:W-:Y:S01]  /*9130*/  FMUL R3, R47, R12 ;  /* 0x0000000c2f037220 */ /* 0x000fe20000400000 */
[----:B------:R-:W-:Y:S01]  /*9140*/  F2FP.BF16.F32.PACK_AB R6, R9, R8 ;  /* 0x000000080906723e */ /* 0x000fe200000010ff */
[----:B------:R-:W-:Y:S01]  /*9150*/  FFMA R2, R49, R53, R2 ;  /* 0x0000003531027223 */ /* 0x000fe20000000002 */
[----:B------:R-:W-:Y:S01]  /*9160*/  FMUL R10, R47, R13 ;  /* 0x0000000d2f0a7220 */ /* 0x000fe20000400000 */
[----:B------:R-:W-:Y:S01]  /*9170*/  FFMA R3, R49, R54, R3 ;  /* 0x0000003631037223 */ /* 0x000fe20000000003 */
[----:B------:R-:W-:Y:S01]  /*9180*/  SHF.L.U32 R68, R71, 0x10, RZ ;  /* 0x0000001047447819 */ /* 0x000fe200000006ff */
[----:B------:R-:W-:Y:S01]  /*9190*/  FMUL R11, R47, R14 ;  /* 0x0000000e2f0b7220 */ /* 0x000fe20000400000 */
[----:B------:R-:W-:Y:S01]  /*91a0*/  F2FP.BF16.F32.PACK_AB R7, R2, R0 ;  /* 0x000000000207723e */ /* 0x000fe200000010ff */
[----:B------:R-:W-:Y:S01]  /*91b0*/  FFMA R10, R49, R55, R10 ;  /* 0x00000037310a7223 */ /* 0x000fe2000000000a */
[C---:B------:R-:W-:Y:S01]  /*91c0*/  FMUL R15, R47.reuse, R15 ;  /* 0x0000000f2f0f7220 */ /* 0x040fe20000400000 */
[C---:B------:R-:W-:Y:S01]  /*91d0*/  FMUL R12, R47.reuse, R16 ;  /* 0x000000102f0c7220 */ /* 0x040fe20000400000 */
[----:B------:R-:W-:Y:S01]  /*91e0*/  FMUL R13, R47, R17 ;  /* 0x000000112f0d7220 */ /* 0x000fe20000400000 */
[----:B------:R1:W-:Y:S01]  /*91f0*/  STS.128 [R100+0x6000], R4 ;  /* 0x0060000464007388 */ /* 0x0003e20000000c00 */
[----:B------:R-:W-:Y:S01]  /*9200*/  LOP3.LUT R69, R71, 0xffff0000, RZ, 0xc0, !PT ;  /* 0xffff000047457812 */ /* 0x000fe200078ec0ff */
[C---:B------:R-:W-:Y:S01]  /*9210*/  FFMA R11, R49.reuse, R56, R11 ;  /* 0x00000038310b7223 */ /* 0x040fe2000000000b */
[----:B------:R-:W-:Y:S01]  /*9220*/  SHF.L.U32 R70, R76, 0x10, RZ ;  /* 0x000000104c467819 */ /* 0x000fe200000006ff */
[C---:B------:R-:W-:Y:S01]  /*9230*/  FFMA R15, R49.reuse, R57, R15 ;  /* 0x00000039310f7223 */ /* 0x040fe2000000000f */
[----:B------:R-:W-:Y:S01]  /*9240*/  F2FP.BF16.F32.PACK_AB R8, R10, R3 ;  /* 0x000000030a08723e */ /* 0x000fe200000010ff */
[C---:B------:R-:W-:Y:S01]  /*9250*/  FFMA R12, R49.reuse, R58, R12 ;  /* 0x0000003a310c7223 */ /* 0x040fe2000000000c */
[----:B------:R-:W-:Y:S01]  /*9260*/  FFMA R13, R49, R59, R13 ;  /* 0x0000003b310d7223 */ /* 0x000fe2000000000d */
[C---:B------:R-:W-:Y:S01]  /*9270*/  FMUL R14, R47.reuse, R18 ;  /* 0x000000122f0e7220 */ /* 0x040fe20000400000 */
[C---:B------:R-:W-:Y:S01]  /*9280*/  FMUL R19, R47.reuse, R19 ;  /* 0x000000132f137220 */ /* 0x040fe20000400000 */
[C---:B------:R-:W-:Y:S01]  /*9290*/  FMUL R16, R47.reuse, R20 ;  /* 0x000000142f107220 */ /* 0x040fe20000400000 */
[----:B------:R-:W-:Y:S01]  /*92a0*/  FMUL R17, R47, R21 ;  /* 0x000000152f117220 */ /* 0x000fe20000400000 */
[----:B------:R-:W-:Y:S01]  /*92b0*/  FFMA R14, R49, R60, R14 ;  /* 0x0000003c310e7223 */ /* 0x000fe2000000000e */
        /* <DEDUP_REMOVED lines=9> */
[----:B------:R-:W-:Y:S01]  /*9350*/  F2FP.BF16.F32.PACK_AB R9, R15, R11 ;  /* 0x0000000b0f09723e */ /* 0x000fe200000010ff */
[----:B------:R-:W-:Y:S01]  /*9360*/  FFMA R23, R49, R65, R23 ;  /* 0x0000004131177223 */ /* 0x000fe20000000017 */
[----:B------:R-:W-:Y:S01]  /*9370*/  FMUL R27, R47, R27 ;  /* 0x0000001b2f1b7220 */ /* 0x000fe20000400000 */
[----:B------:R-:W-:Y:S01]  /*9380*/  F2FP.BF16.F32.PACK_AB R10, R13, R12 ;  /* 0x0000000c0d0a723e */ /* 0x000fe200000010ff */
[----:B------:R-:W-:Y:S01]  /*9390*/  FFMA R20, R49, R66, R20 ;  /* 0x0000004231147223 */ /* 0x000fe20000000014 */
[----:B------:R-:W-:Y:S01]  /*93a0*/  F2FP.BF16.F32.PACK_AB R11, R19, R14 ;  /* 0x0000000e130b723e */ /* 0x000fe200000010ff */
[----:B------:R-:W-:Y:S01]  /*93b0*/  FMUL R24, R47, R28 ;  /* 0x0000001c2f187220 */ /* 0x000fe20000400000 */
[----:B------:R-:W-:Y:S01]  /*93c0*/  LOP3.LUT R71, R76, 0xffff0000, RZ, 0xc0, !PT ;  /* 0xffff00004c477812 */ /* 0x000fe200078ec0ff */
[----:B------:R-:W-:Y:S01]  /*93d0*/  FFMA R21, R49, R67, R21 ;  /* 0x0000004331157223 */ /* 0x000fe20000000015 */
[----:B------:R-:W-:Y:S01]  /*93e0*/  SHF.L.U32 R72, R77, 0x10, RZ ;  /* 0x000000104d487819 */ /* 0x000fe200000006ff */
[----:B------:R1:W-:Y:S01]  /*93f0*/  STS.128 [R99+0x6010], R8 ;  /* 0x0060100863007388 */ /* 0x0003e20000000c00 */
[----:B------:R-:W-:Y:S01]  /*9400*/  FMUL R25, R47, R29 ;  /* 0x0000001d2f197220 */ /* 0x000fe20000400000 */
[----:B------:R-:W-:Y:S01]  /*9410*/  FFMA R22, R49, R68, R22 ;  /* 0x0000004431167223 */ /* 0x000fe20000000016 */
[----:B------:R-:W-:Y:S01]  /*9420*/  LOP3.LUT R73, R77, 0xffff0000, RZ, 0xc0, !PT ;  /* 0xffff00004d497812 */ /* 0x000fe200078ec0ff */
[----:B------:R-:W-:Y:S01]  /*9430*/  FMUL R26, R47, R30 ;  /* 0x0000001e2f1a7220 */ /* 0x000fe20000400000 */
[----:B------:R-:W-:Y:S01]  /*9440*/  FFMA R27, R49, R69, R27 ;  /* 0x00000045311b7223 */ /* 0x000fe2000000001b */
[C---:B------:R-:W-:Y:S01]  /*9450*/  SHF.L.U32 R74, R78.reuse, 0x10, RZ ;  /* 0x000000104e4a7819 */ /* 0x040fe200000006ff */
[----:B------:R-:W-:Y:S01]  /*9460*/  FMUL R31, R47, R31 ;  /* 0x0000001f2f1f7220 */ /* 0x000fe20000400000 */
[----:B------:R-:W-:Y:S01]  /*9470*/  FFMA R24, R49, R70, R24 ;  /* 0x0000004631187223 */ /* 0x000fe20000000018 */
[----:B------:R-:W-:Y:S01]  /*9480*/  LOP3.LUT R75, R78, 0xffff0000, RZ, 0xc0, !PT ;  /* 0xffff00004e4b7812 */ /* 0x000fe200078ec0ff */
[----:B------:R-:W-:Y:S01]  /*9490*/  FMUL R28, R47, R32 ;  /* 0x000000202f1c7220 */ /* 0x000fe20000400000 */
[----:B------:R-:W-:Y:S01]  /*94a0*/  FFMA R25, R49, R71, R25 ;  /* 0x0000004731197223 */ /* 0x000fe20000000019 */
[----:B------:R-:W-:Y:S01]  /*94b0*/  SHF.L.U32 R76, R79, 0x10, RZ ;  /* 0x000000104f4c7819 */ /* 0x000fe200000006ff */
[----:B------:R-:W-:Y:S01]  /*94c0*/  FMUL R29, R47, R33 ;  /* 0x000000212f1d7220 */ /* 0x000fe20000400000 */
[----:B------:R-:W-:Y:S01]  /*94d0*/  F2FP.BF16.F32.PACK_AB R16, R17, R16 ;  /* 0x000000101110723e */ /* 0x000fe200000010ff */
[----:B------:R-:W-:Y:S01]  /*94e0*/  FFMA R26, R49, R72, R26 ;  /* 0x00000048311a7223 */ /* 0x000fe2000000001a */
[----:B------:R-:W-:Y:S01]  /*94f0*/  LOP3.LUT R77, R79, 0xffff0000, RZ, 0xc0, !PT ;  /* 0xffff00004f4d7812 */ /* 0x000fe200078ec0ff */
        /* <DEDUP_REMOVED lines=33> */
.L_x_131:
[----:B------:R-:W-:Y:S05]  /*9710*/  BSYNC.RECONVERGENT B0 ;  /* 0x0000000000007941 */ /* 0x000fea0003800200 */
.L_x_130:
[----:B------:R-:W-:Y:S01]  /*9720*/  BAR.SYNC.DEFER_BLOCKING 0x1, 0x80 ;  /* 0x0042000000007b1d */ /* 0x000fe20000010000 */
[----:B------:R-:W-:Y:S01]  /*9730*/  UISETP.NE.AND UP0, UPT, UR39, -0x4, UPT ;  /* 0xfffffffc2700788c */ /* 0x000fe2000bf05270 */
[----:B------:R-:W-:Y:S08]  /*9740*/  IADD3 R45, PT, PT, R45, 0x1, RZ ;  /* 0x000000012d2d7810 */ /* 0x000ff00007ffe0ff */
[----:B------:R-:W-:Y:S05]  /*9750*/  BRA.U !UP0, `(.L_x_132) ;  /* 0x0000000108287547 */ /* 0x000fea000b800000 */
[----:B------:R-:W-:Y:S01]  /*9760*/  ISETP.NE.AND P0, PT, R107, RZ, PT ;  /* 0x000000ff6b00720c */ /* 0x000fe20003f05270 */
[----:B------:R-:W-:Y:S01]  /*9770*/  IMAD.U32 R2, RZ, RZ, UR37 ;  /* 0x00000025ff027e24 */ /* 0x000fe2000f8e00ff */
[----:B------:R-:W-:Y:S01]  /*9780*/  UIADD3 UR4, UPT, UPT, UR37, 0x1, URZ ;  /* 0x0000000125047890 */ /* 0x000fe2000fffe0ff */
[----:B------:R-:W-:Y:S03]  /*9790*/  IMAD.U32 R0, RZ, RZ, UR59 ;  /* 0x0000003bff007e24 */ /* 0x000fe6000f8e00ff */
[----:B------:R-:W-:Y:S04]  /*97a0*/  UISETP.NE.AND UP0, UPT, UR4, 0x4, UPT ;  /* 0x000000040400788c */ /* 0x000fe8000bf05270 */
[----:B------:R-:W-:Y:S03]  /*97b0*/  USEL UR37, UR4, URZ, UP0 ;  /* 0x000000ff04257287 */ /* 0x000fe60008000000 */
[----:B------:R-:W-:Y:S05]  /*97c0*/  @P0 LEA R2, R2, UR36, 0x3 ;  /* 0x0000002402020c11 */ /* 0x000fea000f8e18ff */
[----:B------:R-:W-:Y:S05]  /*97d0*/  @P0 VIADD R2, R2, 0x40 ;  /* 0x0000004002020836 */ /* 0x000fea0000000000 */
[----:B------:R-:W-:Y:S04]  /*97e0*/  @P0 PRMT R0, R0, 0x654, R2 ;  /* 0x0000065400000816 */ /* 0x000fe80000000002 */
[----:B------:R2:W-:Y:S03]  /*97f0*/  @P0 SYNCS.ARRIVE.TRANS64.RED.A1T0 RZ, [R0+URZ], RZ ;  /* 0x000000ff00ff09a7 */ /* 0x0005e600081004ff */
.L_x_132:
[----:B------:R-:W-:Y:S01]  /*9800*/  ISETP.NE.AND P2, PT, R103, RZ, PT ;  /* 0x000000ff6700720c */ /* 0x000fe20003f45270 */
[----:B------:R-:W-:Y:S01]  /*9810*/  IMAD.IADD R2, R43, 0x1, R86 ;  /* 0x000000012b027824 */ /* 0x000fe200078e0256 */
[----:B------:R-:W-:Y:S01]  /*9820*/  ISETP.NE.AND P0, PT, R105, 0x2, PT ;  /* 0x000000026900780c */ /* 0x000fe20003f05270 */
[----:B--2---:R-:W-:Y:S01]  /*9830*/  IMAD.IADD R0, R44, 0x1, R87 ;  /* 0x000000012c007824 */ /* 0x004fe200078e0257 */
[----:B------:R-:W-:Y:S01]  /*9840*/  ISETP.NE.AND P1, PT, R45, 0x2, PT ;  /* 0x000000022d00780c */ /* 0x000fe20003f25270 */
[----:B------:R-:W-:Y:S01]  /*9850*/  UIADD3 UR39, UPT, UPT, UR39, 0x4, URZ ;  /* 0x0000000427277890 */ /* 0x000fe2000fffe0ff */
[----:B------:R-:W-:Y:S02]  /*9860*/  R2UR UR12, R2 ;  /* 0x00000000020c72ca */ /* 0x000fe400000e0000 */
[----:B------:R-:W-:Y:S02]  /*9870*/  R2UR UR20, R0 ;  /* 0x00000000001472ca */ /* 0x000fe400000e0000 */
[----:B------:R-:W-:Y:S02]  /*9880*/  SEL R2, RZ, 0x1, P0 ;  /* 0x00000001ff027807 */ /* 0x000fe40000000000 */
[----:B------:R-:W-:Y:S02]  /*9890*/  SEL R0, RZ, 0x1, P1 ;  /* 0x00000001ff007807 */ /* 0x000fe40000800000 */
[----:B------:R-:W-:Y:S02]  /*98a0*/  @P2 R2UR UR52, R94 ;  /* 0x000000005e3422ca */ /* 0x000fe400000e0000 */
[----:B------:R-:W-:Y:S02]  /*98b0*/  LOP3.LUT R95, R95, R2, RZ, 0x3c, !PT ;  /* 0x000000025f5f7212 */ /* 0x000fe400078e3cff */
[----:B------:R-:W-:Y:S02]  /*98c0*/  LOP3.LUT R96, R96, R0, RZ, 0x3c, !PT ;  /* 0x0000000060607212 */ /* 0x000fe400078e3cff */
[----:B------:R-:W-:Y:S02]  /*98d0*/  SEL R105, R105, RZ, P0 ;  /* 0x000000ff69697207 */ /* 0x000fe40000000000 */
[----:B------:R-:W-:Y:S01]  /*98e0*/  SEL R45, R45, RZ, P1 ;  /* 0x000000ff2d2d7207 */ /* 0x000fe20000800000 */
[----:B------:R-:W-:Y:S06]  /*98f0*/  @P2 BRA `(.L_x_133) ;  /* 0xffffffc000502947 */ /* 0x000fec000383ffff */
[----:B------:R-:W-:-:S09]  /*9900*/  UISETP.NE.AND UP0, UPT, UR50, URZ, UPT ;  /* 0x000000ff3200728c */ /* 0x000fd2000bf05270 */
[----:B------:R-:W-:Y:S05]  /*9910*/  BRA.U !UP0, `(.L_x_134) ;  /* 0x0000000108487547 */ /* 0x000fea000b800000 */
[----:B------:R-:W2:Y:S02]  /*9920*/  LDCU.64 UR4, c[0x0][0xc90] ;  /* 0x00019200ff0477ac */ /* 0x000ea40008000a00 */
[----:B--2---:R-:W-:-:S04]  /*9930*/  UISETP.NE.U32.AND UP0, UPT, UR4, URZ, UPT ;  /* 0x000000ff0400728c */ /* 0x004fc8000bf05070 */
[----:B------:R-:W-:-:S09]  /*9940*/  UISETP.NE.AND.EX UP0, UPT, UR5, URZ, UPT, UP0 ;  /* 0x000000ff0500728c */ /* 0x000fd2000bf05300 */
[----:B------:R-:W-:Y:S05]  /*9950*/  BRA.U UP0, `(.L_x_135) ;  /* 0x00000001000c7547 */ /* 0x000fea000b800000 */
[----:B------:R-:W-:-:S13]  /*9960*/  FSETP.NEU.AND P0, PT, R49, RZ, PT ;  /* 0x000000ff3100720b */ /* 0x000fda0003f0d000 */
[----:B------:R-:W-:Y:S05]  /*9970*/  @!P0 EXIT ;  /* 0x000000000000894d */ /* 0x000fea0003800000 */
[----:B------:R-:W-:Y:S05]  /*9980*/  BRA `(.L_x_134) ;  /* 0x00000000002c7947 */ /* 0x000fea0003800000 */
.L_x_135:
[----:B------:R-:W-:Y:S01]  /*9990*/  ISETP.NE.AND P0, PT, R104, RZ, PT ;  /* 0x000000ff6800720c */ /* 0x000fe20003f05270 */
[----:B------:R-:W-:-:S12]  /*99a0*/  BSSY.RECONVERGENT B0, `(.L_x_134) ;  /* 0x0000009000007945 */ /* 0x000fd80003800200 */
[----:B------:R-:W-:Y:S05]  /*99b0*/  @P0 BRA `(.L_x_136) ;  /* 0x0000000000140947 */ /* 0x000fea0003800000 */
[----:B------:R-:W2:Y:S02]  /*99c0*/  LDCU.64 UR4, c[0x0][0xc88] ;  /* 0x00019100ff0477ac */ /* 0x000ea40008000a00 */
[----:B--2---:R-:W-:-:S04]  /*99d0*/  ISETP.NE.U32.AND P0, PT, RZ, UR4, PT ;  /* 0x00000004ff007c0c */ /* 0x004fc8000bf05070 */
[----:B------:R-:W-:-:S13]  /*99e0*/  ISETP.NE.AND.EX P0, PT, RZ, UR5, PT, P0 ;  /* 0x00000005ff007c0c */ /* 0x000fda000bf05300 */
[----:B------:R-:W-:Y:S05]  /*99f0*/  @!P0 EXIT ;  /* 0x000000000000894d */ /* 0x000fea0003800000 */
[----:B------:R-:W-:Y:S05]  /*9a00*/  BRA `(.L_x_137) ;  /* 0x0000000000087947 */ /* 0x000fea0003800000 */
.L_x_136:
[----:B------:R-:W-:-:S13]  /*9a10*/  FSETP.NEU.AND P0, PT, R49, RZ, PT ;  /* 0x000000ff3100720b */ /* 0x000fda0003f0d000 */
[----:B------:R-:W-:Y:S05]  /*9a20*/  @!P0 EXIT ;  /* 0x000000000000894d */ /* 0x000fea0003800000 */
.L_x_137:
[----:B------:R-:W-:Y:S05]  /*9a30*/  BSYNC.RECONVERGENT B0 ;  /* 0x0000000000007941 */ /* 0x000fea0003800200 */
.L_x_134:
[----:B------:R-:W-:Y:S01]  /*9a40*/  ULEA UR4, UR37, UR36, 0x3 ;  /* 0x0000002425047291 */ /* 0x000fe2000f8e18ff */
[----:B------:R-:W-:-:S04]  /*9a50*/  DEPBAR.LE SB0, 0x0 ;  /* 0x000080000000791a */ /* 0x000fc80000000000 */
[----:B------:R-:W-:-:S04]  /*9a60*/  UIADD3 UR4, UPT, UPT, UR4, 0x40, URZ ;  /* 0x0000004004047890 */ /* 0x000fc8000fffe0ff */
[----:B------:R-:W-:-:S09]  /*9a70*/  UPRMT UR4, UR59, 0x654, UR4 ;  /* 0x000006543b047896 */ /* 0x000fd20008000004 */
[----:B------:R-:W-:Y:S01]  /*9a80*/  SYNCS.ARRIVE.TRANS64.RED.A1T0 RZ, [UR4], RZ ;  /* 0x000000ffffff79a7 */ /* 0x000fe20008100404 */
[----:B------:R-:W-:Y:S05]  /*9a90*/  EXIT ;  /* 0x000000000000794d */ /* 0x000fea0003800000 */
.L_x_24:
[----:B--2---:R2:W3:Y:S02]  /*9aa0*/  SYNCS.PHASECHK.TRANS64.TRYWAIT P0, [R2+URZ+0xc0], R3 ;  /* 0x0000c003020075a7 */ /* 0x0044e400080011ff */
[----:B---3--:R-:W-:Y:S05]  /*9ab0*/  @!P0 NANOSLEEP.SYNCS 0x989680 ;  /* 0x009896800000895d */ /* 0x008fea0003900000 */
[----:B------:R-:W3:Y:S02]  /*9ac0*/  @!P0 SYNCS.PHASECHK.TRANS64 P0, [R2+URZ+0xc0], R3 ;  /* 0x0000c003020085a7 */ /* 0x000ee400080010ff */
[----:B---3--:R-:W-:Y:S05]  /*9ad0*/  @!P0 BRA `(.L_x_24) ;  /* 0xfffffffc00f08947 */ /* 0x008fea000383ffff */
[----:B------:R-:W-:Y:S05]  /*9ae0*/  BRA `(.L_x_138) ;  /* 0xffffff7c006c7947 */ /* 0x000fea000383ffff */
.L_x_27:
[----:B-1----:R-:W-:-:S07]  /*9af0*/  MOV R2, UR49 ;  /* 0x0000003100027c02 */ /* 0x002fce0008000f00 */
.L_x_139:
[----:B-1----:R1:W2:Y:S02]  /*9b00*/  SYNCS.PHASECHK.TRANS64.TRYWAIT P0, [R2+URZ+0x10], R4 ;  /* 0x00001004020075a7 */ /* 0x0022a400080011ff */
[----:B--2---:R-:W-:Y:S05]  /*9b10*/  @!P0 NANOSLEEP.SYNCS 0x989680 ;  /* 0x009896800000895d */ /* 0x004fea0003900000 */
[----:B------:R-:W2:Y:S02]  /*9b20*/  @!P0 SYNCS.PHASECHK.TRANS64 P0, [R2+URZ+0x10], R4 ;  /* 0x00001004020085a7 */ /* 0x000ea400080010ff */
[----:B--2---:R-:W-:Y:S05]  /*9b30*/  @!P0 BRA `(.L_x_139) ;  /* 0xfffffffc00f08947 */ /* 0x004fea000383ffff */
[----:B------:R-:W-:Y:S05]  /*9b40*/  BRA `(.L_x_26) ;  /* 0xffffff7c00b87947 */ /* 0x000fea000383ffff */
.L_x_36:
[----:B------:R-:W-:-:S07]  /*9b50*/  MOV R2, UR49 ;  /* 0x0000003100027c02 */ /* 0x000fce0008000f00 */
.L_x_140:
[----:B-1----:R1:W2:Y:S02]  /*9b60*/  SYNCS.PHASECHK.TRANS64.TRYWAIT P0, [R2+URZ+0x10], R4 ;  /* 0x00001004020075a7 */ /* 0x0022a400080011ff */
[----:B--2---:R-:W-:Y:S05]  /*9b70*/  @!P0 NANOSLEEP.SYNCS 0x989680 ;  /* 0x009896800000895d */ /* 0x004fea0003900000 */
[----:B------:R-:W2:Y:S02]  /*9b80*/  @!P0 SYNCS.PHASECHK.TRANS64 P0, [R2+URZ+0x10], R4 ;  /* 0x00001004020085a7 */ /* 0x000ea400080010ff */
[----:B--2---:R-:W-:Y:S05]  /*9b90*/  @!P0 BRA `(.L_x_140) ;  /* 0xfffffffc00f08947 */ /* 0x004fea000383ffff */
[----:B------:R-:W-:Y:S05]  /*9ba0*/  BRA `(.L_x_35) ;  /* 0xffffff8400047947 */ /* 0x000fea000383ffff */
.L_x_43:
[----:B-1----:R1:W2:Y:S02]  /*9bb0*/  SYNCS.PHASECHK.TRANS64.TRYWAIT P0, [R2+URZ+0x70], R3 ;  /* 0x00007003020075a7 */ /* 0x0022a400080011ff */
[----:B--2---:R-:W-:Y:S05]  /*9bc0*/  @!P0 NANOSLEEP.SYNCS 0x989680 ;  /* 0x009896800000895d */ /* 0x004fea0003900000 */
[----:B------:R-:W2:Y:S02]  /*9bd0*/  @!P0 SYNCS.PHASECHK.TRANS64 P0, [R2+URZ+0x70], R3 ;  /* 0x00007003020085a7 */ /* 0x000ea400080010ff */
[----:B--2---:R-:W-:Y:S05]  /*9be0*/  @!P0 BRA `(.L_x_43) ;  /* 0xfffffffc00f08947 */ /* 0x004fea000383ffff */
[----:B------:R-:W-:Y:S05]  /*9bf0*/  BRA `(.L_x_141) ;  /* 0xffffff8800307947 */ /* 0x000fea000383ffff */
.L_x_47:
[----:B----4-:R-:W-:-:S07]  /*9c00*/  MOV R0, UR4 ;  /* 0x0000000400007c02 */ /* 0x010fce0008000f00 */
.L_x_142:
[----:B-1----:R1:W2:Y:S02]  /*9c10*/  SYNCS.PHASECHK.TRANS64.TRYWAIT P0, [R0+URZ], R2 ;  /* 0x00000002000075a7 */ /* 0x0022a400080011ff */
[----:B--2---:R-:W-:Y:S05]  /*9c20*/  @!P0 NANOSLEEP.SYNCS 0x989680 ;  /* 0x009896800000895d */ /* 0x004fea0003900000 */
[----:B------:R-:W2:Y:S02]  /*9c30*/  @!P0 SYNCS.PHASECHK.TRANS64 P0, [R0+URZ], R2 ;  /* 0x00000002000085a7 */ /* 0x000ea400080010ff */
[----:B--2---:R-:W-:Y:S05]  /*9c40*/  @!P0 BRA `(.L_x_142) ;  /* 0xfffffffc00f08947 */ /* 0x004fea000383ffff */
[----:B------:R-:W-:Y:S05]  /*9c50*/  BRA `(.L_x_143) ;  /* 0xffffff8c00a87947 */ /* 0x000fea000383ffff */
.L_x_50:
[----:B-1----:R1:W3:Y:S02]  /*9c60*/  SYNCS.PHASECHK.TRANS64.TRYWAIT P0, [R0+URZ+0xb0], R4 ;  /* 0x0000b004000075a7 */ /* 0x0022e400080011ff */
[----:B---3--:R-:W-:Y:S05]  /*9c70*/  @!P0 NANOSLEEP.SYNCS 0x989680 ;  /* 0x009896800000895d */ /* 0x008fea0003900000 */
[----:B------:R-:W3:Y:S02]  /*9c80*/  @!P0 SYNCS.PHASECHK.TRANS64 P0, [R0+URZ+0xb0], R4 ;  /* 0x0000b004000085a7 */ /* 0x000ee400080010ff */
[----:B---3--:R-:W-:Y:S05]  /*9c90*/  @!P0 BRA `(.L_x_50) ;  /* 0xfffffffc00f08947 */ /* 0x008fea000383ffff */
[----:B------:R-:W-:Y:S05]  /*9ca0*/  BRA `(.L_x_144) ;  /* 0xffffff9000047947 */ /* 0x000fea000383ffff */
.L_x_51:
[----:B------:R-:W-:-:S07]  /*9cb0*/  MOV R0, UR4 ;  /* 0x0000000400007c02 */ /* 0x000fce0008000f00 */
.L_x_145:
[----:B-1----:R1:W3:Y:S02]  /*9cc0*/  SYNCS.PHASECHK.TRANS64.TRYWAIT P0, [R0+URZ+0x80], R5 ;  /* 0x00008005000075a7 */ /* 0x0022e400080011ff */
[----:B---3--:R-:W-:Y:S05]  /*9cd0*/  @!P0 NANOSLEEP.SYNCS 0x989680 ;  /* 0x009896800000895d */ /* 0x008fea0003900000 */
[----:B------:R-:W3:Y:S02]  /*9ce0*/  @!P0 SYNCS.PHASECHK.TRANS64 P0, [R0+URZ+0x80], R5 ;  /* 0x00008005000085a7 */ /* 0x000ee400080010ff */
[----:B---3--:R-:W-:Y:S05]  /*9cf0*/  @!P0 BRA `(.L_x_145) ;  /* 0xfffffffc00f08947 */ /* 0x008fea000383ffff */
[----:B------:R-:W-:Y:S05]  /*9d00*/  BRA `(.L_x_146) ;  /* 0xffffff9000147947 */ /* 0x000fea000383ffff */
.L_x_52:
[----:B-1----:R1:W3:Y:S02]  /*9d10*/  SYNCS.PHASECHK.TRANS64.TRYWAIT P1, [R0+URZ+0x70], R4 ;  /* 0x00007004000075a7 */ /* 0x0022e400080211ff */
[----:B---3--:R-:W-:Y:S05]  /*9d20*/  @!P1 NANOSLEEP.SYNCS 0x989680 ;  /* 0x009896800000995d */ /* 0x008fea0003900000 */
[----:B------:R-:W3:Y:S02]  /*9d30*/  @!P1 SYNCS.PHASECHK.TRANS64 P1, [R0+URZ+0x70], R4 ;  /* 0x00007004000095a7 */ /* 0x000ee400080210ff */
[----:B---3--:R-:W-:Y:S05]  /*9d40*/  @!P1 BRA `(.L_x_52) ;  /* 0xfffffffc00f09947 */ /* 0x008fea000383ffff */
[----:B------:R-:W-:Y:S05]  /*9d50*/  BRA `(.L_x_147) ;  /* 0xffffff9000447947 */ /* 0x000fea000383ffff */
.L_x_55:
[----:B------:R-:W-:-:S07]  /*9d60*/  MOV R0, UR4 ;  /* 0x0000000400007c02 */ /* 0x000fce0008000f00 */
.L_x_148:
[----:B-1----:R1:W3:Y:S02]  /*9d70*/  SYNCS.PHASECHK.TRANS64.TRYWAIT P0, [R0+URZ+0x80], R2 ;  /* 0x00008002000075a7 */ /* 0x0022e400080011ff */
[----:B---3--:R-:W-:Y:S05]  /*9d80*/  @!P0 NANOSLEEP.SYNCS 0x989680 ;  /* 0x009896800000895d */ /* 0x008fea0003900000 */
[----:B------:R-:W3:Y:S02]  /*9d90*/  @!P0 SYNCS.PHASECHK.TRANS64 P0, [R0+URZ+0x80], R2 ;  /* 0x00008002000085a7 */ /* 0x000ee400080010ff */
[----:B---3--:R-:W-:Y:S05]  /*9da0*/  @!P0 BRA `(.L_x_148) ;  /* 0xfffffffc00f08947 */ /* 0x008fea000383ffff */
[----:B------:R-:W-:Y:S05]  /*9db0*/  BRA `(.L_x_54) ;  /* 0xffffff9000987947 */ /* 0x000fea000383ffff */
.L_x_62:
[----:B-1----:R1:W3:Y:S02]  /*9dc0*/  SYNCS.PHASECHK.TRANS64.TRYWAIT P1, [R0+URZ+0x70], R2 ;  /* 0x00007002000075a7 */ /* 0x0022e400080211ff */
[----:B---3--:R-:W-:Y:S05]  /*9dd0*/  @!P1 NANOSLEEP.SYNCS 0x989680 ;  /* 0x009896800000995d */ /* 0x008fea0003900000 */
[----:B------:R-:W3:Y:S02]  /*9de0*/  @!P1 SYNCS.PHASECHK.TRANS64 P1, [R0+URZ+0x70], R2 ;  /* 0x00007002000095a7 */ /* 0x000ee400080210ff */
[----:B---3--:R-:W-:Y:S05]  /*9df0*/  @!P1 BRA `(.L_x_62) ;  /* 0xfffffffc00f09947 */ /* 0x008fea000383ffff */
[----:B------:R-:W-:Y:S05]  /*9e00*/  BRA `(.L_x_149) ;  /* 0xffffff9c00607947 */ /* 0x000fea000383ffff */
.L_x_63:
[----:B------:R-:W-:-:S13]  /*9e10*/  R2UR UR4, R13 ;  /* 0x000000000d0472ca */ /* 0x000fda00000e0000 */
[----:B------:R-:W-:-:S07]  /*9e20*/  MOV R2, UR4 ;  /* 0x0000000400027c02 */ /* 0x000fce0008000f00 */
.L_x_150:
[----:B-1----:R1:W3:Y:S02]  /*9e30*/  SYNCS.PHASECHK.TRANS64.TRYWAIT P0, [R2+URZ+0xa0], R0 ;  /* 0x0000a000020075a7 */ /* 0x0022e400080011ff */
[----:B---3--:R-:W-:Y:S05]  /*9e40*/  @!P0 NANOSLEEP.SYNCS 0x989680 ;  /* 0x009896800000895d */ /* 0x008fea0003900000 */
[----:B------:R-:W3:Y:S02]  /*9e50*/  @!P0 SYNCS.PHASECHK.TRANS64 P0, [R2+URZ+0xa0], R0 ;  /* 0x0000a000020085a7 */ /* 0x000ee400080010ff */
[----:B---3--:R-:W-:Y:S05]  /*9e60*/  @!P0 BRA `(.L_x_150) ;  /* 0xfffffffc00f08947 */ /* 0x008fea000383ffff */
[----:B------:R-:W-:Y:S05]  /*9e70*/  BRA `(.L_x_151) ;  /* 0xffffff9c009c7947 */ /* 0x000fea000383ffff */
.L_x_66:
[----:B------:R-:W-:Y:S07]  /*9e80*/  MOV R0, UR7 ;  /* 0x0000000700007c02 */ /* 0x000fee0008000f00 */
.L_x_152:
[----:B-1----:R1:W3:Y:S02]  /*9e90*/  SYNCS.PHASECHK.TRANS64.TRYWAIT P0, [R0+URZ], R2 ;  /* 0x00000002000075a7 */ /* 0x0022e400080011ff */
[----:B---3--:R-:W-:Y:S05]  /*9ea0*/  @!P0 NANOSLEEP.SYNCS 0x989680 ;  /* 0x009896800000895d */ /* 0x008fea0003900000 */
[----:B------:R-:W3:Y:S02]  /*9eb0*/  @!P0 SYNCS.PHASECHK.TRANS64 P0, [R0+URZ], R2 ;  /* 0x00000002000085a7 */ /* 0x000ee400080010ff */
[----:B---3--:R-:W-:Y:S05]  /*9ec0*/  @!P0 BRA `(.L_x_152) ;  /* 0xfffffffc00f08947 */ /* 0x008fea000383ffff */
[----:B------:R-:W-:Y:S05]  /*9ed0*/  BRA `(.L_x_65) ;  /* 0xffffff9c00b87947 */ /* 0x000fea000383ffff */
.L_x_69:
[----:B------:R-:W-:-:S07]  /*9ee0*/  MOV R0, UR4 ;  /* 0x0000000400007c02 */ /* 0x000fce0008000f00 */
.L_x_153:
[----:B-1----:R1:W3:Y:S02]  /*9ef0*/  SYNCS.PHASECHK.TRANS64.TRYWAIT P0, [R0+URZ], R2 ;  /* 0x00000002000075a7 */ /* 0x0022e400080011ff */
[----:B---3--:R-:W-:Y:S05]  /*9f00*/  @!P0 NANOSLEEP.SYNCS 0x989680 ;  /* 0x009896800000895d */ /* 0x008fea0003900000 */
[----:B------:R-:W3:Y:S02]  /*9f10*/  @!P0 SYNCS.PHASECHK.TRANS64 P0, [R0+URZ], R2 ;  /* 0x00000002000085a7 */ /* 0x000ee400080010ff */
[----:B---3--:R-:W-:Y:S05]  /*9f20*/  @!P0 BRA `(.L_x_153) ;  /* 0xfffffffc00f08947 */ /* 0x008fea000383ffff */
[----:B------:R-:W-:Y:S05]  /*9f30*/  BRA `(.L_x_154) ;  /* 0xffffffa400547947 */ /* 0x000fea000383ffff */
.L_x_70:
[----:B------:R-:W-:-:S07]  /*9f40*/  MOV R0, UR4 ;  /* 0x0000000400007c02 */ /* 0x000fce0008000f00 */
.L_x_155:
[----:B-1----:R1:W3:Y:S02]  /*9f50*/  SYNCS.PHASECHK.TRANS64.TRYWAIT P0, [R0+URZ], R2 ;  /* 0x00000002000075a7 */ /* 0x0022e400080011ff */
[----:B---3--:R-:W-:Y:S05]  /*9f60*/  @!P0 NANOSLEEP.SYNCS 0x989680 ;  /* 0x009896800000895d */ /* 0x008fea0003900000 */
[----:B------:R-:W3:Y:S02]  /*9f70*/  @!P0 SYNCS.PHASECHK.TRANS64 P0, [R0+URZ], R2 ;  /* 0x00000002000085a7 */ /* 0x000ee400080010ff */
[----:B---3--:R-:W-:Y:S05]  /*9f80*/  @!P0 BRA `(.L_x_155) ;  /* 0xfffffffc00f08947 */ /* 0x008fea000383ffff */
[----:B------:R-:W-:Y:S05]  /*9f90*/  BRA `(.L_x_156) ;  /* 0xffffffa400647947 */ /* 0x000fea000383ffff */
.L_x_75:
[----:B--2---:R2:W3:Y:S02]  /*9fa0*/  SYNCS.PHASECHK.TRANS64.TRYWAIT P0, [R0+URZ+0x70], R2 ;  /* 0x00007002000075a7 */ /* 0x0044e400080011ff */
[----:B---3--:R-:W-:Y:S05]  /*9fb0*/  @!P0 NANOSLEEP.SYNCS 0x989680 ;  /* 0x009896800000895d */ /* 0x008fea0003900000 */
[----:B------:R-:W3:Y:S02]  /*9fc0*/  @!P0 SYNCS.PHASECHK.TRANS64 P0, [R0+URZ+0x70], R2 ;  /* 0x00007002000085a7 */ /* 0x000ee400080010ff */
[----:B---3--:R-:W-:Y:S05]  /*9fd0*/  @!P0 BRA `(.L_x_75) ;  /* 0xfffffffc00f08947 */ /* 0x008fea000383ffff */
[----:B------:R-:W-:Y:S05]  /*9fe0*/  BRA `(.L_x_157) ;  /* 0xffffffa8005c7947 */ /* 0x000fea000383ffff */
.L_x_78:
[----:B------:R-:W-:Y:S07]  /*9ff0*/  MOV R0, UR4 ;  /* 0x0000000400007c02 */ /* 0x000fee0008000f00 */
.L_x_158:
[----:B-1----:R1:W2:Y:S02]  /*a000*/  SYNCS.PHASECHK.TRANS64.TRYWAIT P0, [R0+URZ+0x68], R2 ;  /* 0x00006802000075a7 */ /* 0x0022a400080011ff */
[----:B--2---:R-:W-:Y:S05]  /*a010*/  @!P0 NANOSLEEP.SYNCS 0x989680 ;  /* 0x009896800000895d */ /* 0x004fea0003900000 */
[----:B------:R-:W2:Y:S02]  /*a020*/  @!P0 SYNCS.PHASECHK.TRANS64 P0, [R0+URZ+0x68], R2 ;  /* 0x00006802000085a7 */ /* 0x000ea400080010ff */
[----:B--2---:R-:W-:Y:S05]  /*a030*/  @!P0 BRA `(.L_x_158) ;  /* 0xfffffffc00f08947 */ /* 0x004fea000383ffff */
[----:B------:R-:W-:Y:S05]  /*a040*/  BRA `(.L_x_77) ;  /* 0xffffffac00587947 */ /* 0x000fea000383ffff */
.L_x_81:
[----:B------:R-:W-:Y:S07]  /*a050*/  MOV R0, UR4 ;  /* 0x0000000400007c02 */ /* 0x000fee0008000f00 */
.L_x_159:
[----:B-1----:R1:W2:Y:S02]  /*a060*/  SYNCS.PHASECHK.TRANS64.TRYWAIT P0, [R0+URZ+0x40], R28 ;  /* 0x0000401c000075a7 */ /* 0x0022a400080011ff */
[----:B--2---:R-:W-:Y:S05]  /*a070*/  @!P0 NANOSLEEP.SYNCS 0x989680 ;  /* 0x009896800000895d */ /* 0x004fea0003900000 */
[----:B------:R-:W2:Y:S02]  /*a080*/  @!P0 SYNCS.PHASECHK.TRANS64 P0, [R0+URZ+0x40], R28 ;  /* 0x0000401c000085a7 */ /* 0x000ea400080010ff */
[----:B--2---:R-:W-:Y:S05]  /*a090*/  @!P0 BRA `(.L_x_159) ;  /* 0xfffffffc00f08947 */ /* 0x004fea000383ffff */
[----:B------:R-:W-:Y:S05]  /*a0a0*/  BRA `(.L_x_160) ;  /* 0xffffffac00b07947 */ /* 0x000fea000383ffff */
.L_x_82:
[----:B------:R-:W-:Y:S07]  /*a0b0*/  MOV R0, UR4 ;  /* 0x0000000400007c02 */ /* 0x000fee0008000f00 */
.L_x_161:
[----:B-1----:R1:W2:Y:S02]  /*a0c0*/  SYNCS.PHASECHK.TRANS64.TRYWAIT P0, [R0+URZ+0x48], R28 ;  /* 0x0000481c000075a7 */ /* 0x0022a400080011ff */
[----:B--2---:R-:W-:Y:S05]  /*a0d0*/  @!P0 NANOSLEEP.SYNCS 0x989680 ;  /* 0x009896800000895d */ /* 0x004fea0003900000 */
[----:B------:R-:W2:Y:S02]  /*a0e0*/  @!P0 SYNCS.PHASECHK.TRANS64 P0, [R0+URZ+0x48], R28 ;  /* 0x0000481c000085a7 */ /* 0x000ea400080010ff */
[----:B--2---:R-:W-:Y:S05]  /*a0f0*/  @!P0 BRA `(.L_x_161) ;  /* 0xfffffffc00f08947 */ /* 0x004fea000383ffff */
[----:B------:R-:W-:Y:S05]  /*a100*/  BRA `(.L_x_162) ;  /* 0xffffffac00ec7947 */ /* 0x000fea000383ffff */
.L_x_83:
[----:B------:R-:W-:Y:S07]  /*a110*/  MOV R0, UR4 ;  /* 0x0000000400007c02 */ /* 0x000fee0008000f00 */
.L_x_163:
[----:B-1----:R1:W2:Y:S02]  /*a120*/  SYNCS.PHASECHK.TRANS64.TRYWAIT P0, [R0+URZ+0x50], R28 ;  /* 0x0000501c000075a7 */ /* 0x0022a400080011ff */
[----:B--2---:R-:W-:Y:S05]  /*a130*/  @!P0 NANOSLEEP.SYNCS 0x989680 ;  /* 0x009896800000895d */ /* 0x004fea0003900000 */
[----:B------:R-:W2:Y:S02]  /*a140*/  @!P0 SYNCS.PHASECHK.TRANS64 P0, [R0+URZ+0x50], R28 ;  /* 0x0000501c000085a7 */ /* 0x000ea400080010ff */
[----:B--2---:R-:W-:Y:S05]  /*a150*/  @!P0 BRA `(.L_x_163) ;  /* 0xfffffffc00f08947 */ /* 0x004fea000383ffff */
[----:B------:R-:W-:Y:S05]  /*a160*/  BRA `(.L_x_164) ;  /* 0xffffffb000307947 */ /* 0x000fea000383ffff */
.L_x_84:
[----:B------:R-:W-:Y:S07]  /*a170*/  MOV R0, UR4 ;  /* 0x0000000400007c02 */ /* 0x000fee0008000f00 */
.L_x_165:
[----:B-1----:R1:W2:Y:S02]  /*a180*/  SYNCS.PHASECHK.TRANS64.TRYWAIT P0, [R0+URZ+0x58], R28 ;  /* 0x0000581c000075a7 */ /* 0x0022a400080011ff */
[----:B--2---:R-:W-:Y:S05]  /*a190*/  @!P0 NANOSLEEP.SYNCS 0x989680 ;  /* 0x009896800000895d */ /* 0x004fea0003900000 */
[----:B------:R-:W2:Y:S02]  /*a1a0*/  @!P0 SYNCS.PHASECHK.TRANS64 P0, [R0+URZ+0x58], R28 ;  /* 0x0000581c000085a7 */ /* 0x000ea400080010ff */
[----:B--2---:R-:W-:Y:S05]  /*a1b0*/  @!P0 BRA `(.L_x_165) ;  /* 0xfffffffc00f08947 */ /* 0x004fea000383ffff */
[----:B------:R-:W-:Y:S05]  /*a1c0*/  BRA `(.L_x_166) ;  /* 0xffffffb000b47947 */ /* 0x000fea000383ffff */
.L_x_86:
[----:B------:R-:W-:-:S07]  /*a1d0*/  MOV R0, UR4 ;  /* 0x0000000400007c02 */ /* 0x000fce0008000f00 */
.L_x_167:
[----:B-1----:R1:W3:Y:S02]  /*a1e0*/  SYNCS.PHASECHK.TRANS64.TRYWAIT P0, [R0+URZ+0x40], R2 ;  /* 0x00004002000075a7 */ /* 0x0022e400080011ff */
[----:B---3--:R-:W-:Y:S05]  /*a1f0*/  @!P0 NANOSLEEP.SYNCS 0x989680 ;  /* 0x009896800000895d */ /* 0x008fea0003900000 */
[----:B------:R-:W3:Y:S02]  /*a200*/  @!P0 SYNCS.PHASECHK.TRANS64 P0, [R0+URZ+0x40], R2 ;  /* 0x00004002000085a7 */ /* 0x000ee400080010ff */
[----:B---3--:R-:W-:Y:S05]  /*a210*/  @!P0 BRA `(.L_x_167) ;  /* 0xfffffffc00f08947 */ /* 0x008fea000383ffff */
[----:B------:R-:W-:Y:S05]  /*a220*/  BRA `(.L_x_168) ;  /* 0xffffffb4002c7947 */ /* 0x000fea000383ffff */
.L_x_87:
[----:B-1----:R-:W-:-:S07]  /*a230*/  MOV R0, UR4 ;  /* 0x0000000400007c02 */ /* 0x002fce0008000f00 */
.L_x_169:
[----:B-1----:R1:W3:Y:S02]  /*a240*/  SYNCS.PHASECHK.TRANS64.TRYWAIT P0, [R0+URZ+0x48], R2 ;  /* 0x00004802000075a7 */ /* 0x0022e400080011ff */
[----:B---3--:R-:W-:Y:S05]  /*a250*/  @!P0 NANOSLEEP.SYNCS 0x989680 ;  /* 0x009896800000895d */ /* 0x008fea0003900000 */
[----:B------:R-:W3:Y:S02]  /*a260*/  @!P0 SYNCS.PHASECHK.TRANS64 P0, [R0+URZ+0x48], R2 ;  /* 0x00004802000085a7 */ /* 0x000ee400080010ff */
[----:B---3--:R-:W-:Y:S05]  /*a270*/  @!P0 BRA `(.L_x_169) ;  /* 0xfffffffc00f08947 */ /* 0x008fea000383ffff */
[----:B------:R-:W-:Y:S05]  /*a280*/  BRA `(.L_x_170) ;  /* 0xffffffb4001c7947 */ /* 0x000fea000383ffff */
.L_x_88:
[----:B-1----:R-:W-:-:S07]  /*a290*/  MOV R0, UR4 ;  /* 0x0000000400007c02 */ /* 0x002fce0008000f00 */
.L_x_171:
[----:B-1----:R1:W3:Y:S02]  /*a2a0*/  SYNCS.PHASECHK.TRANS64.TRYWAIT P0, [R0+URZ+0x50], R2 ;  /* 0x00005002000075a7 */ /* 0x0022e400080011ff */
[----:B---3--:R-:W-:Y:S05]  /*a2b0*/  @!P0 NANOSLEEP.SYNCS 0x989680 ;  /* 0x009896800000895d */ /* 0x008fea0003900000 */
[----:B------:R-:W3:Y:S02]  /*a2c0*/  @!P0 SYNCS.PHASECHK.TRANS64 P0, [R0+URZ+0x50], R2 ;  /* 0x00005002000085a7 */ /* 0x000ee400080010ff */
[----:B---3--:R-:W-:Y:S05]  /*a2d0*/  @!P0 BRA `(.L_x_171) ;  /* 0xfffffffc00f08947 */ /* 0x008fea000383ffff */
[----:B------:R-:W-:Y:S05]  /*a2e0*/  BRA `(.L_x_172) ;  /* 0xffffffb4000c7947 */ /* 0x000fea000383ffff */
.L_x_90:
[----:B---3--:R3:W4:Y:S02]  /*a2f0*/  SYNCS.PHASECHK.TRANS64.TRYWAIT P0, [R0+URZ+0x70], R2 ;  /* 0x00007002000075a7 */ /* 0x00872400080011ff */
[----:B----4-:R-:W-:Y:S05]  /*a300*/  @!P0 NANOSLEEP.SYNCS 0x989680 ;  /* 0x009896800000895d */ /* 0x010fea0003900000 */
[----:B------:R-:W4:Y:S02]  /*a310*/  @!P0 SYNCS.PHASECHK.TRANS64 P0, [R0+URZ+0x70], R2 ;  /* 0x00007002000085a7 */ /* 0x000f2400080010ff */
[----:B----4-:R-:W-:Y:S05]  /*a320*/  @!P0 BRA `(.L_x_90) ;  /* 0xfffffffc00f08947 */ /* 0x010fea000383ffff */
[----:B------:R-:W-:Y:S05]  /*a330*/  BRA `(.L_x_173) ;  /* 0xffffffb400d47947 */ /* 0x000fea000383ffff */
.L_x_101:
[----:B-1----:R-:W-:Y:S04]  /*a340*/  MOV R2, UR36 ;  /* 0x0000002400027c02 */ /* 0x002fe80008000f00 */
[----:B------:R1:W3:Y:S03]  /*a350*/  SYNCS.PHASECHK.TRANS64.TRYWAIT P1, [R2+URZ+0x20], R3 ;  /* 0x00002003020075a7 */ /* 0x0002e600080211ff */
[----:B---3--:R-:W-:Y:S05]  /*a360*/  @!P1 NANOSLEEP.SYNCS 0x989680 ;  /* 0x009896800000995d */ /* 0x008fea0003900000 */
[----:B------:R-:W3:Y:S02]  /*a370*/  @!P1 SYNCS.PHASECHK.TRANS64 P1, [R2+URZ+0x20], R3 ;  /* 0x00002003020095a7 */ /* 0x000ee400080210ff */
[----:B---3--:R-:W-:Y:S05]  /*a380*/  @!P1 BRA `(.L_x_101) ;  /* 0xfffffffc00ec9947 */ /* 0x008fea000383ffff */
[----:B------:R-:W-:Y:S05]  /*a390*/  BRA `(.L_x_100) ;  /* 0xffffffc000d87947 */ /* 0x000fea000383ffff */
.L_x_103:
[----:B-1----:R1:W4:Y:S02]  /*a3a0*/  SYNCS.PHASECHK.TRANS64.TRYWAIT P0, [R64+URZ+0x90], R0 ;  /* 0x00009000400075a7 */ /* 0x00232400080011ff */
[----:B----4-:R-:W-:Y:S05]  /*a3b0*/  @!P0 NANOSLEEP.SYNCS 0x989680 ;  /* 0x009896800000895d */ /* 0x010fea0003900000 */
[----:B------:R-:W4:Y:S02]  /*a3c0*/  @!P0 SYNCS.PHASECHK.TRANS64 P0, [R64+URZ+0x90], R0 ;  /* 0x00009000400085a7 */ /* 0x000f2400080010ff */
[----:B----4-:R-:W-:Y:S05]  /*a3d0*/  @!P0 BRA `(.L_x_103) ;  /* 0xfffffffc00f08947 */ /* 0x010fea000383ffff */
[----:B------:R-:W-:Y:S05]  /*a3e0*/  BRA `(.L_x_102) ;  /* 0xffffffc400007947 */ /* 0x000fea000383ffff */
.L_x_112:
[----:B--2---:R2:W4:Y:S02]  /*a3f0*/  SYNCS.PHASECHK.TRANS64.TRYWAIT P0, [R2+URZ+0x20], R0 ;  /* 0x00002000020075a7 */ /* 0x00452400080011ff */
[----:B----4-:R-:W-:Y:S05]  /*a400*/  @!P0 NANOSLEEP.SYNCS 0x989680 ;  /* 0x009896800000895d */ /* 0x010fea0003900000 */
[----:B------:R-:W4:Y:S02]  /*a410*/  @!P0 SYNCS.PHASECHK.TRANS64 P0, [R2+URZ+0x20], R0 ;  /* 0x00002000020085a7 */ /* 0x000f2400080010ff */
[----:B----4-:R-:W-:Y:S05]  /*a420*/  @!P0 BRA `(.L_x_112) ;  /* 0xfffffffc00f08947 */ /* 0x010fea000383ffff */
[----:B------:R-:W-:Y:S05]  /*a430*/  BRA `(.L_x_111) ;  /* 0xffffffcc00dc7947 */ /* 0x000fea000383ffff */
.L_x_120:
[----:B--2---:R2:W4:Y:S02]  /*a440*/  SYNCS.PHASECHK.TRANS64.TRYWAIT P0, [R0+URZ+0x20], R6 ;  /* 0x00002006000075a7 */ /* 0x00452400080011ff */
[----:B----4-:R-:W-:Y:S05]  /*a450*/  @!P0 NANOSLEEP.SYNCS 0x989680 ;  /* 0x009896800000895d */ /* 0x010fea0003900000 */
[----:B------:R-:W4:Y:S02]  /*a460*/  @!P0 SYNCS.PHASECHK.TRANS64 P0, [R0+URZ+0x20], R6 ;  /* 0x00002006000085a7 */ /* 0x000f2400080010ff */
[----:B----4-:R-:W-:Y:S05]  /*a470*/  @!P0 BRA `(.L_x_120) ;  /* 0xfffffffc00f08947 */ /* 0x010fea000383ffff */
[----:B------:R-:W-:Y:S05]  /*a480*/  BRA `(.L_x_119) ;  /* 0xffffffd800dc7947 */ /* 0x000fea000383ffff */
.L_x_128:
[----:B--2---:R2:W4:Y:S02]  /*a490*/  SYNCS.PHASECHK.TRANS64.TRYWAIT P0, [R0+URZ+0x20], R5 ;  /* 0x00002005000075a7 */ /* 0x00452400080011ff */
[----:B----4-:R-:W-:Y:S05]  /*a4a0*/  @!P0 NANOSLEEP.SYNCS 0x989680 ;  /* 0x009896800000895d */ /* 0x010fea0003900000 */
[----:B------:R-:W4:Y:S02]  /*a4b0*/  @!P0 SYNCS.PHASECHK.TRANS64 P0, [R0+URZ+0x20], R5 ;  /* 0x00002005000085a7 */ /* 0x000f2400080010ff */
[----:B----4-:R-:W-:Y:S05]  /*a4c0*/  @!P0 BRA `(.L_x_128) ;  /* 0xfffffffc00f08947 */ /* 0x010fea000383ffff */
[----:B------:R-:W-:Y:S05]  /*a4d0*/  BRA `(.L_x_127) ;  /* 0xffffffe400dc7947 */ /* 0x000fea000383ffff */
        .weak           $__internal_0_$__cuda_sm10x_tcgen05_guardrail_trap_col_being_dealloced_not_returned_by_alloc
        .type           $__internal_0_$__cuda_sm10x_tcgen05_guardrail_trap_col_being_dealloced_not_returned_by_alloc,@function
        .size           $__internal_0_$__cuda_sm10x_tcgen05_guardrail_trap_col_being_dealloced_not_returned_by_alloc,($__internal_1_$__cuda_sm10x_tcgen05_guardrail_trap_phase_invalid_during_alloc - $__internal_0_$__cuda_sm10x_tcgen05_guardrail_trap_col_being_dealloced_not_returned_by_alloc)
$__internal_0_$__cuda_sm10x_tcgen05_guardrail_trap_col_being_dealloced_not_returned_by_alloc:
[----:B------:R-:W-:Y:S05]  /*a4e0*/  BPT.TRAP 0x1 ;  /* 0x000000040000795c */ /* 0x000fea0000300000 */
[----:B------:R-:W-:-:S04]  /*a4f0*/  HFMA2 R3, -RZ, RZ, 0, 0 ;  /* 0x00000000ff037431 */ /* 0x000fc800000001ff */
[----:B------:R-:W-:Y:S05]  /*a500*/  RET.REL.NODEC R2 `(_ZN7cutlass13device_kernelINS_4gemm6kernel13GemmUniversalIN4cute5tupleIJiiiiEEENS1_10collective13CollectiveMmaINS1_46MainloopSm100TmaUmmaWarpSpecializedBlockScaledILi2ELi2ELi2ENS5_IJNS4_1CILi1EEENSA_ILi4EEESB_EEEEENS5_IJNSA_ILi128EEESF_NSA_ILi256EEEEEENS5_IJNS_12float_e4m3_tENS_13float_ue8m0_tEEEENS5_IJNS5_IJlSB_lEEENS4_6LayoutINS5_IJNS5_IJNS5_IJNSA_ILi32EEESC_EEEiEEESP_NS5_IJSB_iEEEEEENS5_IJNS5_IJNS5_IJNSA_ILi16EEESC_EEEiEEENS5_IJNS5_IJNSA_ILi0EEESB_EEENSA_ILi512EEEEEENS5_IJSV_iEEEEEEEEEEESK_S12_NS4_8TiledMMAINS4_8MMA_AtomIJNS4_21SM100_MMA_MXF8F6F4_SSISI_SI_fSJ_Li128ELi128ELNS4_4UMMA5MajorE0ELS17_0ELNS16_7ScaleInE0ELS18_0EEEEEENSM_INS5_IJSB_SB_SB_EEENS5_IJSV_SV_SV_EEEEENS5_IJNS4_10UnderscoreES1E_S1E_EEEEENS5_IJNS4_23SM90_TMA_LOAD_MULTICASTES1H_EEENS5_IJNS4_14ComposedLayoutINS4_7SwizzleILi3ELi4ELi3EEENS4_18smem_ptr_flag_bitsILi8EEENSM_INS5_IJNSA_ILi8EEESF_EEENS5_IJSF_SB_EEEEEEENSM_INS5_IJNS5_IJNS5_IJSO_SB_EEENS5_IJSN_SB_EEEEEESB_NS5_IJSC_NSA_ILi2EEEEEEEEENS5_IJNS5_IJNS5_IJST_SX_EEESW_EEESV_NS5_IJSB_SX_EEEEEEEEEEEvNS4_8identityENS5_IJNS4_13SM90_TMA_LOADES26_EEES24_vS25_EENS_8epilogue10collective18CollectiveEpilogueINS29_23Sm100TmaWarpSpecializedILi4ELi2ELi32ELb1ELb0EEEJSH_NS5_IJNSM_ISF_SB_EENSM_ISN_SB_EEEEENS_10bfloat16_tESL_S2H_SL_NS29_6fusion15FusionCallbacksIS2D_NS2I_17LinearCombinationIS2H_fS2H_fLNS_15FloatRoundStyleE2EEESH_S2G_JEEENS4_5SM1004TMEM4LOAD26SM100_TMEM_LOAD_32dp32b32xES26_NS1J_INS1K_ILi2ELi4ELi3EEENS1M_ILi16EEENSM_INS5_IJS1O_SN_EEES1U_EEEENS4_39AutoVectorizingCopyWithAssumedAlignmentILi128EEENS4_14SM90_TMA_STOREES2W_S2Y_S2Y_EEEvvEEEEvNT_6ParamsE) ;  /* 0xffffff5802bc7950 */ /* 0x000fea0003c3ffff */
        .weak           $__internal_1_$__cuda_sm10x_tcgen05_guardrail_trap_phase_invalid_during_alloc
        .type           $__internal_1_$__cuda_sm10x_tcgen05_guardrail_trap_phase_invalid_during_alloc,@function
        .size           $__internal_1_$__cuda_sm10x_tcgen05_guardrail_trap_phase_invalid_during_alloc,($__internal_2_$__cuda_sm10x_tcgen05_guardrail_trap_unallocated_columns_being_dealloced - $__internal_1_$__cuda_sm10x_tcgen05_guardrail_trap_phase_invalid_during_alloc)
$__internal_1_$__cuda_sm10x_tcgen05_guardrail_trap_phase_invalid_during_alloc:
[----:B------:R-:W-:Y:S05]  /*a510*/  BPT.TRAP 0x1 ;  /* 0x000000040000795c */ /* 0x000fea0000300000 */
[----:B------:R-:W-:-:S04]  /*a520*/  MOV R3, 0x0 ;  /* 0x0000000000037802 */ /* 0x000fc80000000f00 */
[----:B------:R-:W-:Y:S05]  /*a530*/  RET.REL.NODEC R2 `(_ZN7cutlass13device_kernelINS_4gemm6kernel13GemmUniversalIN4cute5tupleIJiiiiEEENS1_10collective13CollectiveMmaINS1_46MainloopSm100TmaUmmaWarpSpecializedBlockScaledILi2ELi2ELi2ENS5_IJNS4_1CILi1EEENSA_ILi4EEESB_EEEEENS5_IJNSA_ILi128EEESF_NSA_ILi256EEEEEENS5_IJNS_12float_e4m3_tENS_13float_ue8m0_tEEEENS5_IJNS5_IJlSB_lEEENS4_6LayoutINS5_IJNS5_IJNS5_IJNSA_ILi32EEESC_EEEiEEESP_NS5_IJSB_iEEEEEENS5_IJNS5_IJNS5_IJNSA_ILi16EEESC_EEEiEEENS5_IJNS5_IJNSA_ILi0EEESB_EEENSA_ILi512EEEEEENS5_IJSV_iEEEEEEEEEEESK_S12_NS4_8TiledMMAINS4_8MMA_AtomIJNS4_21SM100_MMA_MXF8F6F4_SSISI_SI_fSJ_Li128ELi128ELNS4_4UMMA5MajorE0ELS17_0ELNS16_7ScaleInE0ELS18_0EEEEEENSM_INS5_IJSB_SB_SB_EEENS5_IJSV_SV_SV_EEEEENS5_IJNS4_10UnderscoreES1E_S1E_EEEEENS5_IJNS4_23SM90_TMA_LOAD_MULTICASTES1H_EEENS5_IJNS4_14ComposedLayoutINS4_7SwizzleILi3ELi4ELi3EEENS4_18smem_ptr_flag_bitsILi8EEENSM_INS5_IJNSA_ILi8EEESF_EEENS5_IJSF_SB_EEEEEEENSM_INS5_IJNS5_IJNS5_IJSO_SB_EEENS5_IJSN_SB_EEEEEESB_NS5_IJSC_NSA_ILi2EEEEEEEEENS5_IJNS5_IJNS5_IJST_SX_EEESW_EEESV_NS5_IJSB_SX_EEEEEEEEEEEvNS4_8identityENS5_IJNS4_13SM90_TMA_LOADES26_EEES24_vS25_EENS_8epilogue10collective18CollectiveEpilogueINS29_23Sm100TmaWarpSpecializedILi4ELi2ELi32ELb1ELb0EEEJSH_NS5_IJNSM_ISF_SB_EENSM_ISN_SB_EEEEENS_10bfloat16_tESL_S2H_SL_NS29_6fusion15FusionCallbacksIS2D_NS2I_17LinearCombinationIS2H_fS2H_fLNS_15FloatRoundStyleE2EEESH_S2G_JEEENS4_5SM1004TMEM4LOAD26SM100_TMEM_LOAD_32dp32b32xES26_NS1J_INS1K_ILi2ELi4ELi3EEENS1M_ILi16EEENSM_INS5_IJS1O_SN_EEES1U_EEEENS4_39AutoVectorizingCopyWithAssumedAlignmentILi128EEENS4_14SM90_TMA_STOREES2W_S2Y_S2Y_EEEvvEEEEvNT_6ParamsE) ;  /* 0xffffff5802b07950 */ /* 0x000fea0003c3ffff */
        .weak           $__internal_2_$__cuda_sm10x_tcgen05_guardrail_trap_unallocated_columns_being_dealloced
        .type           $__internal_2_$__cuda_sm10x_tcgen05_guardrail_trap_unallocated_columns_being_dealloced,@function
        .size           $__internal_2_$__cuda_sm10x_tcgen05_guardrail_trap_unallocated_columns_being_dealloced,(.L_x_175 - $__internal_2_$__cuda_sm10x_tcgen05_guardrail_trap_unallocated_columns_being_dealloced)
$__internal_2_$__cuda_sm10x_tcgen05_guardrail_trap_unallocated_columns_being_dealloced:
[----:B------:R-:W-:Y:S05]  /*a540*/  BPT.TRAP 0x1 ;  /* 0x000000040000795c */ /* 0x000fea0000300000 */
[----:B------:R-:W-:-:S04]  /*a550*/  HFMA2 R3, -RZ, RZ, 0, 0 ;  /* 0x00000000ff037431 */ /* 0x000fc800000001ff */
[----:B------:R-:W-:Y:S05]  /*a560*/  RET.REL.NODEC R2 `(_ZN7cutlass13device_kernelINS_4gemm6kernel13GemmUniversalIN4cute5tupleIJiiiiEEENS1_10collective13CollectiveMmaINS1_46MainloopSm100TmaUmmaWarpSpecializedBlockScaledILi2ELi2ELi2ENS5_IJNS4_1CILi1EEENSA_ILi4EEESB_EEEEENS5_IJNSA_ILi128EEESF_NSA_ILi256EEEEEENS5_IJNS_12float_e4m3_tENS_13float_ue8m0_tEEEENS5_IJNS5_IJlSB_lEEENS4_6LayoutINS5_IJNS5_IJNS5_IJNSA_ILi32EEESC_EEEiEEESP_NS5_IJSB_iEEEEEENS5_IJNS5_IJNS5_IJNSA_ILi16EEESC_EEEiEEENS5_IJNS5_IJNSA_ILi0EEESB_EEENSA_ILi512EEEEEENS5_IJSV_iEEEEEEEEEEESK_S12_NS4_8TiledMMAINS4_8MMA_AtomIJNS4_21SM100_MMA_MXF8F6F4_SSISI_SI_fSJ_Li128ELi128ELNS4_4UMMA5MajorE0ELS17_0ELNS16_7ScaleInE0ELS18_0EEEEEENSM_INS5_IJSB_SB_SB_EEENS5_IJSV_SV_SV_EEEEENS5_IJNS4_10UnderscoreES1E_S1E_EEEEENS5_IJNS4_23SM90_TMA_LOAD_MULTICASTES1H_EEENS5_IJNS4_14ComposedLayoutINS4_7SwizzleILi3ELi4ELi3EEENS4_18smem_ptr_flag_bitsILi8EEENSM_INS5_IJNSA_ILi8EEESF_EEENS5_IJSF_SB_EEEEEEENSM_INS5_IJNS5_IJNS5_IJSO_SB_EEENS5_IJSN_SB_EEEEEESB_NS5_IJSC_NSA_ILi2EEEEEEEEENS5_IJNS5_IJNS5_IJST_SX_EEESW_EEESV_NS5_IJSB_SX_EEEEEEEEEEEvNS4_8identityENS5_IJNS4_13SM90_TMA_LOADES26_EEES24_vS25_EENS_8epilogue10collective18CollectiveEpilogueINS29_23Sm100TmaWarpSpecializedILi4ELi2ELi32ELb1ELb0EEEJSH_NS5_IJNSM_ISF_SB_EENSM_ISN_SB_EEEEENS_10bfloat16_tESL_S2H_SL_NS29_6fusion15FusionCallbacksIS2D_NS2I_17LinearCombinationIS2H_fS2H_fLNS_15FloatRoundStyleE2EEESH_S2G_JEEENS4_5SM1004TMEM4LOAD26SM100_TMEM_LOAD_32dp32b32xES26_NS1J_INS1K_ILi2ELi4ELi3EEENS1M_ILi16EEENSM_INS5_IJS1O_SN_EEES1U_EEEENS4_39AutoVectorizingCopyWithAssumedAlignmentILi128EEENS4_14SM90_TMA_STOREES2W_S2Y_S2Y_EEEvvEEEEvNT_6ParamsE) ;  /* 0xffffff5802a47950 */ /* 0x000fea0003c3ffff */
.L_x_174:
[----:B------:R-:W-:-:S00]  /*a570*/  BRA `(.L_x_174) ;  /* 0xfffffffc00fc7947 */ /* 0x000fc0000383ffff */
[----:B------:R-:W-:-:S00]  /*a580*/  NOP ;  /* 0x0000000000007918 */ /* 0x000fc00000000000 */
[----:B------:R-:W-:-:S00]  /*a590*/  NOP ;  /* 0x0000000000007918 */ /* 0x000fc00000000000 */
[----:B------:R-:W-:-:S00]  /*a5a0*/  NOP ;  /* 0x0000000000007918 */ /* 0x000fc00000000000 */
[----:B------:R-:W-:-:S00]  /*a5b0*/  NOP ;  /* 0x0000000000007918 */ /* 0x000fc00000000000 */
[----:B------:R-:W-:-:S00]  /*a5c0*/  NOP ;  /* 0x0000000000007918 */ /* 0x000fc00000000000 */
[----:B------:R-:W-:-:S00]  /*a5d0*/  NOP ;  /* 0x0000000000007918 */ /* 0x000fc00000000000 */
[----:B------:R-:W-:-:S00]  /*a5e0*/  NOP ;  /* 0x0000000000007918 */ /* 0x000fc00000000000 */
[----:B------:R-:W-:-:S00]  /*a5f0*/  NOP ;  /* 0x0000000000007918 */ /* 0x000fc00000000000 */
.L_x_175:


//--------------------- .nv.global.init           --------------------------
	.section	.nv.global.init,"aw",@progbits
.nv.global.init:
	.type		$str$27,@object
	.size		$str$27,($str$28 - $str$27)
$str$27:
        /*0000*/ 	.byte	0x28, 0x61, 0x64, 0x64, 0x72, 0x65, 0x73, 0x73, 0x20, 0x26, 0x20, 0x6d, 0x61, 0x73, 0x6b, 0x29
        /*0010*/ 	.byte	0x20, 0x3d, 0x3d, 0x20, 0x30, 0x00
	.type		$str$28,@object
	.size		$str$28,($str$26 - $str$28)
$str$28:
        /*0016*/ 	.byte	0x2f, 0x74, 0x6d, 0x70, 0x2f, 0x63, 0x75, 0x74, 0x6c, 0x61, 0x73, 0x73, 0x5f, 0x73, 0x77, 0x65
        /*0026*/ 	.byte	0x65, 0x70, 0x5f, 0x73, 0x72, 0x63, 0x2f, 0x69, 0x6e, 0x63, 0x6c, 0x75, 0x64, 0x65, 0x2f, 0x63
        /*0036*/ 	.byte	0x75, 0x74, 0x65, 0x2f, 0x70, 0x6f, 0x69, 0x6e, 0x74, 0x65, 0x72, 0x5f, 0x66, 0x6c, 0x61, 0x67
        /*0046*/ 	.byte	0x67, 0x65, 0x64, 0x2e, 0x68, 0x70, 0x70, 0x00
	.type		$str$26,@object
	.size		$str$26,($str$25 - $str$26)
$str$26:
        /*004e*/ 	.byte	0x2f, 0x74, 0x6d, 0x70, 0x2f, 0x63, 0x75, 0x74, 0x6c, 0x61, 0x73, 0x73, 0x5f, 0x73, 0x77, 0x65
        /*005e*/ 	.byte	0x65, 0x70, 0x5f, 0x73, 0x72, 0x63, 0x2f, 0x69, 0x6e, 0x63, 0x6c, 0x75, 0x64, 0x65, 0x2f, 0x63
        /*006e*/ 	.byte	0x75, 0x74, 0x65, 0x2f, 0x61, 0x74, 0x6f, 0x6d, 0x2f, 0x63, 0x6f, 0x70, 0x79, 0x5f, 0x74, 0x72
        /*007e*/ 	.byte	0x61, 0x69, 0x74, 0x73, 0x5f, 0x73, 0x6d, 0x31, 0x30, 0x30, 0x2e, 0x68, 0x70, 0x70, 0x00
	.type		$str$25,@object
	.size		$str$25,(__unnamed_1 - $str$25)
$str$25:
        /*008d*/ 	.byte	0x28, 0x28, 0x75, 0x69, 0x6e, 0x74, 0x33, 0x32, 0x5f, 0x74, 0x28, 0x74, 0x68, 0x72, 0x65, 0x61
        /*009d*/ 	.byte	0x64, 0x49, 0x64, 0x78, 0x2e, 0x78, 0x29, 0x20, 0x2f, 0x20, 0x33, 0x32, 0x29, 0x20, 0x25, 0x20
        /*00ad*/ 	.byte	0x34, 0x29, 0x20, 0x3d, 0x3d, 0x20, 0x28, 0x28, 0x28, 0x74, 0x6d, 0x65, 0x6d, 0x5f, 0x61, 0x64
        /*00bd*/ 	.byte	0x64, 0x72, 0x20, 0x3e, 0x3e, 0x20, 0x31, 0x36, 0x29, 0x20, 0x2f, 0x20, 0x33, 0x32, 0x29, 0x20
        /*00cd*/ 	.byte	0x25, 0x20, 0x34, 0x29, 0x00
	.type		__unnamed_1,@object
	.size		__unnamed_1,(__unnamed_2 - __unnamed_1)
__unnamed_1:
        /*00d2*/ 	.byte	0x61, 0x75, 0x74, 0x6f, 0x20, 0x63, 0x75, 0x74, 0x65, 0x3a, 0x3a, 0x61, 0x73, 0x5f, 0x70, 0x6f
        /* <DEDUP_REMOVED lines=24> */
        /*0262*/ 	.byte	0x34, 0x30, 0x39, 0x36, 0x3e, 0x3e, 0x3e, 0x3e, 0x5d, 0x00
	.type		__unnamed_2,@object
	.size		__unnamed_2,(.L_2 - __unnamed_2)
__unnamed_2:
        /* <DEDUP_REMOVED lines=42> */
        /*050c*/ 	.byte	0x3e, 0x3e, 0x5d, 0x00
.L_2:


//--------------------- .nv.shared._ZN7cutlass13device_kernelINS_4gemm6kernel13GemmUniversalIN4cute5tupleIJiiiiEEENS1_10collective13CollectiveMmaINS1_46MainloopSm100TmaUmmaWarpSpecializedBlockScaledILi2ELi2ELi2ENS5_IJNS4_1CILi1EEENSA_ILi4EEESB_EEEEENS5_IJNSA_ILi128EEESF_NSA_ILi256EEEEEENS5_IJNS_12float_e4m3_tENS_13float_ue8m0_tEEEENS5_IJNS5_IJlSB_lEEENS4_6LayoutINS5_IJNS5_IJNS5_IJNSA_ILi32EEESC_EEEiEEESP_NS5_IJSB_iEEEEEENS5_IJNS5_IJNS5_IJNSA_ILi16EEESC_EEEiEEENS5_IJNS5_IJNSA_ILi0EEESB_EEENSA_ILi512EEEEEENS5_IJSV_iEEEEEEEEEEESK_S12_NS4_8TiledMMAINS4_8MMA_AtomIJNS4_21SM100_MMA_MXF8F6F4_SSISI_SI_fSJ_Li128ELi128ELNS4_4UMMA5MajorE0ELS17_0ELNS16_7ScaleInE0ELS18_0EEEEEENSM_INS5_IJSB_SB_SB_EEENS5_IJSV_SV_SV_EEEEENS5_IJNS4_10UnderscoreES1E_S1E_EEEEENS5_IJNS4_23SM90_TMA_LOAD_MULTICASTES1H_EEENS5_IJNS4_14ComposedLayoutINS4_7SwizzleILi3ELi4ELi3EEENS4_18smem_ptr_flag_bitsILi8EEENSM_INS5_IJNSA_ILi8EEESF_EEENS5_IJSF_SB_EEEEEEENSM_INS5_IJNS5_IJNS5_IJSO_SB_EEENS5_IJSN_SB_EEEEEESB_NS5_IJSC_NSA_ILi2EEEEEEEEENS5_IJNS5_IJNS5_IJST_SX_EEESW_EEESV_NS5_IJSB_SX_EEEEEEEEEEEvNS4_8identityENS5_IJNS4_13SM90_TMA_LOADES26_EEES24_vS25_EENS_8epilogue10collective18CollectiveEpilogueINS29_23Sm100TmaWarpSpecializedILi4ELi2ELi32ELb1ELb0EEEJSH_NS5_IJNSM_ISF_SB_EENSM_ISN_SB_EEEEENS_10bfloat16_tESL_S2H_SL_NS29_6fusion15FusionCallbacksIS2D_NS2I_17LinearCombinationIS2H_fS2H_fLNS_15FloatRoundStyleE2EEESH_S2G_JEEENS4_5SM1004TMEM4LOAD26SM100_TMEM_LOAD_32dp32b32xES26_NS1J_INS1K_ILi2ELi4ELi3EEENS1M_ILi16EEENSM_INS5_IJS1O_SN_EEES1U_EEEENS4_39AutoVectorizingCopyWithAssumedAlignmentILi128EEENS4_14SM90_TMA_STOREES2W_S2Y_S2Y_EEEvvEEEEvNT_6ParamsE --------------------------
	.section	.nv.shared._ZN7cutlass13device_kernelINS_4gemm6kernel13GemmUniversalIN4cute5tupleIJiiiiEEENS1_10collective13CollectiveMmaINS1_46MainloopSm100TmaUmmaWarpSpecializedBlockScaledILi2ELi2ELi2ENS5_IJNS4_1CILi1EEENSA_ILi4EEESB_EEEEENS5_IJNSA_ILi128EEESF_NSA_ILi256EEEEEENS5_IJNS_12float_e4m3_tENS_13float_ue8m0_tEEEENS5_IJNS5_IJlSB_lEEENS4_6LayoutINS5_IJNS5_IJNS5_IJNSA_ILi32EEESC_EEEiEEESP_NS5_IJSB_iEEEEEENS5_IJNS5_IJNS5_IJNSA_ILi16EEESC_EEEiEEENS5_IJNS5_IJNSA_ILi0EEESB_EEENSA_ILi512EEEEEENS5_IJSV_iEEEEEEEEEEESK_S12_NS4_8TiledMMAINS4_8MMA_AtomIJNS4_21SM100_MMA_MXF8F6F4_SSISI_SI_fSJ_Li128ELi128ELNS4_4UMMA5MajorE0ELS17_0ELNS16_7ScaleInE0ELS18_0EEEEEENSM_INS5_IJSB_SB_SB_EEENS5_IJSV_SV_SV_EEEEENS5_IJNS4_10UnderscoreES1E_S1E_EEEEENS5_IJNS4_23SM90_TMA_LOAD_MULTICASTES1H_EEENS5_IJNS4_14ComposedLayoutINS4_7SwizzleILi3ELi4ELi3EEENS4_18smem_ptr_flag_bitsILi8EEENSM_INS5_IJNSA_ILi8EEESF_EEENS5_IJSF_SB_EEEEEEENSM_INS5_IJNS5_IJNS5_IJSO_SB_EEENS5_IJSN_SB_EEEEEESB_NS5_IJSC_NSA_ILi2EEEEEEEEENS5_IJNS5_IJNS5_IJST_SX_EEESW_EEESV_NS5_IJSB_SX_EEEEEEEEEEEvNS4_8identityENS5_IJNS4_13SM90_TMA_LOADES26_EEES24_vS25_EENS_8epilogue10collective18CollectiveEpilogueINS29_23Sm100TmaWarpSpecializedILi4ELi2ELi32ELb1ELb0EEEJSH_NS5_IJNSM_ISF_SB_EENSM_ISN_SB_EEEEENS_10bfloat16_tESL_S2H_SL_NS29_6fusion15FusionCallbacksIS2D_NS2I_17LinearCombinationIS2H_fS2H_fLNS_15FloatRoundStyleE2EEESH_S2G_JEEENS4_5SM1004TMEM4LOAD26SM100_TMEM_LOAD_32dp32b32xES26_NS1J_INS1K_ILi2ELi4ELi3EEENS1M_ILi16EEENSM_INS5_IJS1O_SN_EEES1U_EEEENS4_39AutoVectorizingCopyWithAssumedAlignmentILi128EEENS4_14SM90_TMA_STOREES2W_S2Y_S2Y_EEEvvEEEEvNT_6ParamsE,"aw",@nobits
	.sectionflags	@""
	.align	16
	.zero		1024


//--------------------- .nv.shared.reserved.0     --------------------------
	.section	.nv.shared.reserved.0,"aw",@nobits
	.weak		__nv_reservedSMEM_offset_0_alias
	.size		__nv_reservedSMEM_offset_0_alias, 0, 64
	.other		__nv_reservedSMEM_offset_0_alias,@"STO_CUDA_RESERVED_SHARED STV_DEFAULT"
__nv_reservedSMEM_offset_0_alias:
	.zero		0
.nv.shared.reserved.0:
	.zero		64
	.weak		__nv_reservedSMEM_tcgen05_partition
	.type		__nv_reservedSMEM_tcgen05_partition,@object
	.size		__nv_reservedSMEM_tcgen05_partition,(.L_0 - __nv_reservedSMEM_tcgen05_partition)
__nv_reservedSMEM_tcgen05_partition:
	.zero		32
.L_0:


//--------------------- .nv.global                --------------------------
	.section	.nv.global,"aw",@nobits
.nv.global:
	.type		_ZN40_INTERNAL_dda6118b_4_k_cu_ff7e441d_357934cute1_E,@object
	.size		_ZN40_INTERNAL_dda6118b_4_k_cu_ff7e441d_357934cute1_E,(_ZN40_INTERNAL_dda6118b_4_k_cu_ff7e441d_357934cuda3std3__45__cpo6cbeginE - _ZN40_INTERNAL_dda6118b_4_k_cu_ff7e441d_357934cute1_E)
_ZN40_INTERNAL_dda6118b_4_k_cu_ff7e441d_357934cute1_E:
	.zero		1
	.type		_ZN40_INTERNAL_dda6118b_4_k_cu_ff7e441d_357934cuda3std3__45__cpo6cbeginE,@object
	.size		_ZN40_INTERNAL_dda6118b_4_k_cu_ff7e441d_357934cuda3std3__45__cpo6cbeginE,(_ZN40_INTERNAL_dda6118b_4_k_cu_ff7e441d_357934cuda3std3__48in_placeE - _ZN40_INTERNAL_dda6118b_4_k_cu_ff7e441d_357934cuda3std3__45__cpo6cbeginE)
_ZN40_INTERNAL_dda6118b_4_k_cu_ff7e441d_357934cuda3std3__45__cpo6cbeginE:
	.zero		1
	.type		_ZN40_INTERNAL_dda6118b_4_k_cu_ff7e441d_357934cuda3std3__48in_placeE,@object
	.size		_ZN40_INTERNAL_dda6118b_4_k_cu_ff7e441d_357934cuda3std3__48in_placeE,(_ZN40_INTERNAL_dda6118b_4_k_cu_ff7e441d_357934cuda3std6ranges3__45__cpo9iter_moveE - _ZN40_INTERNAL_dda6118b_4_k_cu_ff7e441d_357934cuda3std3__48in_placeE)
_ZN40_INTERNAL_dda6118b_4_k_cu_ff7e441d_357934cuda3std3__48in_placeE:
	.zero		1
	.type		_ZN40_INTERNAL_dda6118b_4_k_cu_ff7e441d_357934cuda3std6ranges3__45__cpo9iter_moveE,@object
	.size		_ZN40_INTERNAL_dda6118b_4_k_cu_ff7e441d_357934cuda3std6ranges3__45__cpo9iter_moveE,(_ZN40_INTERNAL_dda6118b_4_k_cu_ff7e441d_357934cuda3std3__45__cpo5beginE - _ZN40_INTERNAL_dda6118b_4_k_cu_ff7e441d_357934cuda3std6ranges3__45__cpo9iter_moveE)
_ZN40_INTERNAL_dda6118b_4_k_cu_ff7e441d_357934cuda3std6ranges3__45__cpo9iter_moveE:
	.zero		1
	.type		_ZN40_INTERNAL_dda6118b_4_k_cu_ff7e441d_357934cuda3std3__45__cpo5beginE,@object
	.size		_ZN40_INTERNAL_dda6118b_4_k_cu_ff7e441d_357934cuda3std3__45__cpo5beginE,(_ZN40_INTERNAL_dda6118b_4_k_cu_ff7e441d_357934cuda3std3__442_GLOBAL__N__dda6118b_4_k_cu_ff7e441d_357936ignoreE - _ZN40_INTERNAL_dda6118b_4_k_cu_ff7e441d_357934cuda3std3__45__cpo5beginE)
_ZN40_INTERNAL_dda6118b_4_k_cu_ff7e441d_357934cuda3std3__45__cpo5beginE:
	.zero		1
	.type		_ZN40_INTERNAL_dda6118b_4_k_cu_ff7e441d_357934cuda3std3__442_GLOBAL__N__dda6118b_4_k_cu_ff7e441d_357936ignoreE,@object
	.size		_ZN40_INTERNAL_dda6118b_4_k_cu_ff7e441d_357934cuda3std3__442_GLOBAL__N__dda6118b_4_k_cu_ff7e441d_357936ignoreE,(_ZN40_INTERNAL_dda6118b_4_k_cu_ff7e441d_357934cute7productE - _ZN40_INTERNAL_dda6118b_4_k_cu_ff7e441d_357934cuda3std3__442_GLOBAL__N__dda6118b_4_k_cu_ff7e441d_357936ignoreE)
_ZN40_INTERNAL_dda6118b_4_k_cu_ff7e441d_357934cuda3std3__442_GLOBAL__N__dda6118b_4_k_cu_ff7e441d_357936ignoreE:
	.zero		1
	.type		_ZN40_INTERNAL_dda6118b_4_k_cu_ff7e441d_357934cute7productE,@object
	.size		_ZN40_INTERNAL_dda6118b_4_k_cu_ff7e441d_357934cute7productE,(_ZN40_INTERNAL_dda6118b_4_k_cu_ff7e441d_357934cuda3std3__45__cpo3endE - _ZN40_INTERNAL_dda6118b_4_k_cu_ff7e441d_357934cute7productE)
_ZN40_INTERNAL_dda6118b_4_k_cu_ff7e441d_357934cute7productE:
	.zero		1
	.type		_ZN40_INTERNAL_dda6118b_4_k_cu_ff7e441d_357934cuda3std3__45__cpo3endE,@object
	.size		_ZN40_INTERNAL_dda6118b_4_k_cu_ff7e441d_357934cuda3std3__45__cpo3endE,(_ZN40_INTERNAL_dda6118b_4_k_cu_ff7e441d_357934cuda3std3__419piecewise_constructE - _ZN40_INTERNAL_dda6118b_4_k_cu_ff7e441d_357934cuda3std3__45__cpo3endE)
_ZN40_INTERNAL_dda6118b_4_k_cu_ff7e441d_357934cuda3std3__45__cpo3endE:
	.zero		1
	.type		_ZN40_INTERNAL_dda6118b_4_k_cu_ff7e441d_357934cuda3std3__419piecewise_constructE,@object
	.size		_ZN40_INTERNAL_dda6118b_4_k_cu_ff7e441d_357934cuda3std3__419piecewise_constructE,(_ZN40_INTERNAL_dda6118b_4_k_cu_ff7e441d_357934cuda3std3__45__cpo4cendE - _ZN40_INTERNAL_dda6118b_4_k_cu_ff7e441d_357934cuda3std3__419piecewise_constructE)
_ZN40_INTERNAL_dda6118b_4_k_cu_ff7e441d_357934cuda3std3__419piecewise_constructE:
	.zero		1
	.type		_ZN40_INTERNAL_dda6118b_4_k_cu_ff7e441d_357934cuda3std3__45__cpo4cendE,@object
	.size		_ZN40_INTERNAL_dda6118b_4_k_cu_ff7e441d_357934cuda3std3__45__cpo4cendE,(_ZN40_INTERNAL_dda6118b_4_k_cu_ff7e441d_357934cuda3std6ranges3__45__cpo4swapE - _ZN40_INTERNAL_dda6118b_4_k_cu_ff7e441d_357934cuda3std3__45__cpo4cendE)
_ZN40_INTERNAL_dda6118b_4_k_cu_ff7e441d_357934cuda3std3__45__cpo4cendE:
	.zero		1
	.type		_ZN40_INTERNAL_dda6118b_4_k_cu_ff7e441d_357934cuda3std6ranges3__45__cpo4swapE,@object
	.size		_ZN40_INTERNAL_dda6118b_4_k_cu_ff7e441d_357934cuda3std6ranges3__45__cpo4swapE,(.L_10 - _ZN40_INTERNAL_dda6118b_4_k_cu_ff7e441d_357934cuda3std6ranges3__45__cpo4swapE)
_ZN40_INTERNAL_dda6118b_4_k_cu_ff7e441d_357934cuda3std6ranges3__45__cpo4swapE:
	.zero		1
.L_10:


//--------------------- .nv.constant0._ZN7cutlass13device_kernelINS_4gemm6kernel13GemmUniversalIN4cute5tupleIJiiiiEEENS1_10collective13CollectiveMmaINS1_46MainloopSm100TmaUmmaWarpSpecializedBlockScaledILi2ELi2ELi2ENS5_IJNS4_1CILi1EEENSA_ILi4EEESB_EEEEENS5_IJNSA_ILi128EEESF_NSA_ILi256EEEEEENS5_IJNS_12float_e4m3_tENS_13float_ue8m0_tEEEENS5_IJNS5_IJlSB_lEEENS4_6LayoutINS5_IJNS5_IJNS5_IJNSA_ILi32EEESC_EEEiEEESP_NS5_IJSB_iEEEEEENS5_IJNS5_IJNS5_IJNSA_ILi16EEESC_EEEiEEENS5_IJNS5_IJNSA_ILi0EEESB_EEENSA_ILi512EEEEEENS5_IJSV_iEEEEEEEEEEESK_S12_NS4_8TiledMMAINS4_8MMA_AtomIJNS4_21SM100_MMA_MXF8F6F4_SSISI_SI_fSJ_Li128ELi128ELNS4_4UMMA5MajorE0ELS17_0ELNS16_7ScaleInE0ELS18_0EEEEEENSM_INS5_IJSB_SB_SB_EEENS5_IJSV_SV_SV_EEEEENS5_IJNS4_10UnderscoreES1E_S1E_EEEEENS5_IJNS4_23SM90_TMA_LOAD_MULTICASTES1H_EEENS5_IJNS4_14ComposedLayoutINS4_7SwizzleILi3ELi4ELi3EEENS4_18smem_ptr_flag_bitsILi8EEENSM_INS5_IJNSA_ILi8EEESF_EEENS5_IJSF_SB_EEEEEEENSM_INS5_IJNS5_IJNS5_IJSO_SB_EEENS5_IJSN_SB_EEEEEESB_NS5_IJSC_NSA_ILi2EEEEEEEEENS5_IJNS5_IJNS5_IJST_SX_EEESW_EEESV_NS5_IJSB_SX_EEEEEEEEEEEvNS4_8identityENS5_IJNS4_13SM90_TMA_LOADES26_EEES24_vS25_EENS_8epilogue10collective18CollectiveEpilogueINS29_23Sm100TmaWarpSpecializedILi4ELi2ELi32ELb1ELb0EEEJSH_NS5_IJNSM_ISF_SB_EENSM_ISN_SB_EEEEENS_10bfloat16_tESL_S2H_SL_NS29_6fusion15FusionCallbacksIS2D_NS2I_17LinearCombinationIS2H_fS2H_fLNS_15FloatRoundStyleE2EEESH_S2G_JEEENS4_5SM1004TMEM4LOAD26SM100_TMEM_LOAD_32dp32b32xES26_NS1J_INS1K_ILi2ELi4ELi3EEENS1M_ILi16EEENSM_INS5_IJS1O_SN_EEES1U_EEEENS4_39AutoVectorizingCopyWithAssumedAlignmentILi128EEENS4_14SM90_TMA_STOREES2W_S2Y_S2Y_EEEvvEEEEvNT_6ParamsE --------------------------
	.section	.nv.constant0._ZN7cutlass13device_kernelINS_4gemm6kernel13GemmUniversalIN4cute5tupleIJiiiiEEENS1_10collective13CollectiveMmaINS1_46MainloopSm100TmaUmmaWarpSpecializedBlockScaledILi2ELi2ELi2ENS5_IJNS4_1CILi1EEENSA_ILi4EEESB_EEEEENS5_IJNSA_ILi128EEESF_NSA_ILi256EEEEEENS5_IJNS_12float_e4m3_tENS_13float_ue8m0_tEEEENS5_IJNS5_IJlSB_lEEENS4_6LayoutINS5_IJNS5_IJNS5_IJNSA_ILi32EEESC_EEEiEEESP_NS5_IJSB_iEEEEEENS5_IJNS5_IJNS5_IJNSA_ILi16EEESC_EEEiEEENS5_IJNS5_IJNSA_ILi0EEESB_EEENSA_ILi512EEEEEENS5_IJSV_iEEEEEEEEEEESK_S12_NS4_8TiledMMAINS4_8MMA_AtomIJNS4_21SM100_MMA_MXF8F6F4_SSISI_SI_fSJ_Li128ELi128ELNS4_4UMMA5MajorE0ELS17_0ELNS16_7ScaleInE0ELS18_0EEEEEENSM_INS5_IJSB_SB_SB_EEENS5_IJSV_SV_SV_EEEEENS5_IJNS4_10UnderscoreES1E_S1E_EEEEENS5_IJNS4_23SM90_TMA_LOAD_MULTICASTES1H_EEENS5_IJNS4_14ComposedLayoutINS4_7SwizzleILi3ELi4ELi3EEENS4_18smem_ptr_flag_bitsILi8EEENSM_INS5_IJNSA_ILi8EEESF_EEENS5_IJSF_SB_EEEEEEENSM_INS5_IJNS5_IJNS5_IJSO_SB_EEENS5_IJSN_SB_EEEEEESB_NS5_IJSC_NSA_ILi2EEEEEEEEENS5_IJNS5_IJNS5_IJST_SX_EEESW_EEESV_NS5_IJSB_SX_EEEEEEEEEEEvNS4_8identityENS5_IJNS4_13SM90_TMA_LOADES26_EEES24_vS25_EENS_8epilogue10collective18CollectiveEpilogueINS29_23Sm100TmaWarpSpecializedILi4ELi2ELi32ELb1ELb0EEEJSH_NS5_IJNSM_ISF_SB_EENSM_ISN_SB_EEEEENS_10bfloat16_tESL_S2H_SL_NS29_6fusion15FusionCallbacksIS2D_NS2I_17LinearCombinationIS2H_fS2H_fLNS_15FloatRoundStyleE2EEESH_S2G_JEEENS4_5SM1004TMEM4LOAD26SM100_TMEM_LOAD_32dp32b32xES26_NS1J_INS1K_ILi2ELi4ELi3EEENS1M_ILi16EEENSM_INS5_IJS1O_SN_EEES1U_EEEENS4_39AutoVectorizingCopyWithAssumedAlignmentILi128EEENS4_14SM90_TMA_STOREES2W_S2Y_S2Y_EEEvvEEEEvNT_6ParamsE,"a",@progbits
	.sectionflags	@""
	.align	4
.nv.constant0._ZN7cutlass13device_kernelINS_4gemm6kernel13GemmUniversalIN4cute5tupleIJiiiiEEENS1_10collective13CollectiveMmaINS1_46MainloopSm100TmaUmmaWarpSpecializedBlockScaledILi2ELi2ELi2ENS5_IJNS4_1CILi1EEENSA_ILi4EEESB_EEEEENS5_IJNSA_ILi128EEESF_NSA_ILi256EEEEEENS5_IJNS_12float_e4m3_tENS_13float_ue8m0_tEEEENS5_IJNS5_IJlSB_lEEENS4_6LayoutINS5_IJNS5_IJNS5_IJNSA_ILi32EEESC_EEEiEEESP_NS5_IJSB_iEEEEEENS5_IJNS5_IJNS5_IJNSA_ILi16EEESC_EEEiEEENS5_IJNS5_IJNSA_ILi0EEESB_EEENSA_ILi512EEEEEENS5_IJSV_iEEEEEEEEEEESK_S12_NS4_8TiledMMAINS4_8MMA_AtomIJNS4_21SM100_MMA_MXF8F6F4_SSISI_SI_fSJ_Li128ELi128ELNS4_4UMMA5MajorE0ELS17_0ELNS16_7ScaleInE0ELS18_0EEEEEENSM_INS5_IJSB_SB_SB_EEENS5_IJSV_SV_SV_EEEEENS5_IJNS4_10UnderscoreES1E_S1E_EEEEENS5_IJNS4_23SM90_TMA_LOAD_MULTICASTES1H_EEENS5_IJNS4_14ComposedLayoutINS4_7SwizzleILi3ELi4ELi3EEENS4_18smem_ptr_flag_bitsILi8EEENSM_INS5_IJNSA_ILi8EEESF_EEENS5_IJSF_SB_EEEEEEENSM_INS5_IJNS5_IJNS5_IJSO_SB_EEENS5_IJSN_SB_EEEEEESB_NS5_IJSC_NSA_ILi2EEEEEEEEENS5_IJNS5_IJNS5_IJST_SX_EEESW_EEESV_NS5_IJSB_SX_EEEEEEEEEEEvNS4_8identityENS5_IJNS4_13SM90_TMA_LOADES26_EEES24_vS25_EENS_8epilogue10collective18CollectiveEpilogueINS29_23Sm100TmaWarpSpecializedILi4ELi2ELi32ELb1ELb0EEEJSH_NS5_IJNSM_ISF_SB_EENSM_ISN_SB_EEEEENS_10bfloat16_tESL_S2H_SL_NS29_6fusion15FusionCallbacksIS2D_NS2I_17LinearCombinationIS2H_fS2H_fLNS_15FloatRoundStyleE2EEESH_S2G_JEEENS4_5SM1004TMEM4LOAD26SM100_TMEM_LOAD_32dp32b32xES26_NS1J_INS1K_ILi2ELi4ELi3EEENS1M_ILi16EEENSM_INS5_IJS1O_SN_EEES1U_EEEENS4_39AutoVectorizingCopyWithAssumedAlignmentILi128EEENS4_14SM90_TMA_STOREES2W_S2Y_S2Y_EEEvvEEEEvNT_6ParamsE:
	.zero		3968


//--------------------- SYMBOLS --------------------------

	.type		.nv.reservedSmem.offset0,@object
	.size		.nv.reservedSmem.offset0,0x4
	.type		.nv.reservedSmem.cap,@object
	.size		.nv.reservedSmem.cap,0x4
	.type		__assertfail,@function
